//
// Generated by NVIDIA NVVM Compiler
//
// Compiler Build ID: CL-36424714
// Cuda compilation tools, release 13.0, V13.0.88
// Based on NVVM 20.0.0
//

.version 9.0
.target sm_100
.address_size 64

	// .globl	_Z11sumChannelsPKdPKfPfPiPKi
// _ZZ6Conv1DPKdPKfS2_PfE2sW has been demoted
// _ZZ6Conv1DPKdPKfS2_PfE5sdata has been demoted
// _ZZ14cleanup_spikesPKdPKfPKiPfPiS6_S6_E5sdata has been demoted
// _ZZ15cleanup_heightsPKdPKfPKiS4_PiS5_S5_E4s_id has been demoted
// _ZZ15cleanup_heightsPKdPKfPKiS4_PiS5_S5_E3s_x has been demoted

.visible .entry _Z11sumChannelsPKdPKfPfPiPKi(
	.param .u64 .ptr .align 1 _Z11sumChannelsPKdPKfPfPiPKi_param_0,
	.param .u64 .ptr .align 1 _Z11sumChannelsPKdPKfPfPiPKi_param_1,
	.param .u64 .ptr .align 1 _Z11sumChannelsPKdPKfPfPiPKi_param_2,
	.param .u64 .ptr .align 1 _Z11sumChannelsPKdPKfPfPiPKi_param_3,
	.param .u64 .ptr .align 1 _Z11sumChannelsPKdPKfPfPiPKi_param_4
)
{
	.reg .pred 	%p<31>;
	.reg .b32 	%r<160>;
	.reg .b32 	%f<126>;
	.reg .b64 	%rd<53>;
	.reg .b64 	%fd<6>;

	ld.param.u64 	%rd6, [_Z11sumChannelsPKdPKfPfPiPKi_param_0];
	ld.param.u64 	%rd7, [_Z11sumChannelsPKdPKfPfPiPKi_param_1];
	ld.param.u64 	%rd4, [_Z11sumChannelsPKdPKfPfPiPKi_param_2];
	ld.param.u64 	%rd8, [_Z11sumChannelsPKdPKfPfPiPKi_param_4];
	cvta.to.global.u64 	%rd1, %rd7;
	cvta.to.global.u64 	%rd2, %rd8;
	cvta.to.global.u64 	%rd9, %rd6;
	ld.global.f64 	%fd1, [%rd9+80];
	cvt.rzi.s32.f64 	%r1, %fd1;
	mov.u32 	%r41, %tid.x;
	mov.u32 	%r42, %ctaid.x;
	ld.global.f64 	%fd2, [%rd9];
	cvt.rzi.s32.f64 	%r2, %fd2;
	ld.global.f64 	%fd3, [%rd9+72];
	cvt.rzi.s32.f64 	%r3, %fd3;
	ld.global.f64 	%fd4, [%rd9+104];
	cvt.rzi.s32.f64 	%r4, %fd4;
	ld.global.f64 	%fd5, [%rd9+112];
	cvt.rzi.s32.f64 	%r5, %fd5;
	mov.u32 	%r43, %ntid.x;
	mad.lo.s32 	%r143, %r42, %r43, %r41;
	setp.ge.s32 	%p1, %r143, %r2;
	@%p1 bra 	$L__BB0_21;
	and.b32  	%r7, %r4, 7;
	add.s32 	%r8, %r7, -1;
	and.b32  	%r9, %r4, 3;
	and.b32  	%r10, %r4, 2147483640;
	cvta.to.global.u64 	%rd3, %rd4;
$L__BB0_2:
	setp.lt.s32 	%p2, %r3, 1;
	@%p2 bra 	$L__BB0_20;
	mov.b32 	%r144, 0;
$L__BB0_4:
	setp.lt.s32 	%p3, %r5, 1;
	mov.f32 	%f124, 0f00000000;
	mov.b32 	%r158, 0;
	@%p3 bra 	$L__BB0_19;
	mul.lo.s32 	%r13, %r144, %r1;
	mov.b32 	%r158, 0;
	mov.f32 	%f124, 0f00000000;
	mov.u32 	%r146, %r158;
$L__BB0_6:
	setp.lt.s32 	%p4, %r4, 1;
	@%p4 bra 	$L__BB0_18;
	setp.lt.u32 	%p5, %r4, 8;
	mul.lo.s32 	%r16, %r146, %r3;
	mul.lo.s32 	%r17, %r146, %r4;
	mov.b32 	%r153, 0;
	mov.f32 	%f117, 0f00000000;
	@%p5 bra 	$L__BB0_10;
	mov.b32 	%r147, 0;
	mov.f32 	%f117, 0f00000000;
$L__BB0_9:
	.pragma "nounroll";
	add.s32 	%r50, %r147, %r13;
	mul.wide.s32 	%rd10, %r50, 4;
	add.s64 	%rd11, %rd2, %rd10;
	ld.global.u32 	%r51, [%rd11];
	add.s32 	%r52, %r51, %r16;
	mad.lo.s32 	%r53, %r52, %r2, %r143;
	mul.wide.s32 	%rd12, %r53, 4;
	add.s64 	%rd13, %rd1, %rd12;
	ld.global.f32 	%f27, [%rd13];
	add.f32 	%f28, %f117, %f27;
	mul.f32 	%f29, %f28, %f28;
	add.s32 	%r54, %r147, 1;
	cvt.rn.f32.u32 	%f30, %r54;
	div.rn.f32 	%f31, %f29, %f30;
	setp.gt.f32 	%p6, %f31, %f124;
	add.s32 	%r55, %r147, %r17;
	selp.b32 	%r56, %r55, %r158, %p6;
	selp.f32 	%f32, %f31, %f124, %p6;
	ld.global.u32 	%r57, [%rd11+4];
	add.s32 	%r58, %r57, %r16;
	mad.lo.s32 	%r59, %r58, %r2, %r143;
	mul.wide.s32 	%rd14, %r59, 4;
	add.s64 	%rd15, %rd1, %rd14;
	ld.global.f32 	%f33, [%rd15];
	add.f32 	%f34, %f28, %f33;
	mul.f32 	%f35, %f34, %f34;
	add.s32 	%r60, %r147, 2;
	cvt.rn.f32.u32 	%f36, %r60;
	div.rn.f32 	%f37, %f35, %f36;
	setp.gt.f32 	%p7, %f37, %f32;
	add.s32 	%r61, %r55, 1;
	selp.b32 	%r62, %r61, %r56, %p7;
	selp.f32 	%f38, %f37, %f32, %p7;
	ld.global.u32 	%r63, [%rd11+8];
	add.s32 	%r64, %r63, %r16;
	mad.lo.s32 	%r65, %r64, %r2, %r143;
	mul.wide.s32 	%rd16, %r65, 4;
	add.s64 	%rd17, %rd1, %rd16;
	ld.global.f32 	%f39, [%rd17];
	add.f32 	%f40, %f34, %f39;
	mul.f32 	%f41, %f40, %f40;
	add.s32 	%r66, %r147, 3;
	cvt.rn.f32.u32 	%f42, %r66;
	div.rn.f32 	%f43, %f41, %f42;
	setp.gt.f32 	%p8, %f43, %f38;
	add.s32 	%r67, %r55, 2;
	selp.b32 	%r68, %r67, %r62, %p8;
	selp.f32 	%f44, %f43, %f38, %p8;
	ld.global.u32 	%r69, [%rd11+12];
	add.s32 	%r70, %r69, %r16;
	mad.lo.s32 	%r71, %r70, %r2, %r143;
	mul.wide.s32 	%rd18, %r71, 4;
	add.s64 	%rd19, %rd1, %rd18;
	ld.global.f32 	%f45, [%rd19];
	add.f32 	%f46, %f40, %f45;
	mul.f32 	%f47, %f46, %f46;
	add.s32 	%r72, %r147, 4;
	cvt.rn.f32.u32 	%f48, %r72;
	div.rn.f32 	%f49, %f47, %f48;
	setp.gt.f32 	%p9, %f49, %f44;
	add.s32 	%r73, %r55, 3;
	selp.b32 	%r74, %r73, %r68, %p9;
	selp.f32 	%f50, %f49, %f44, %p9;
	ld.global.u32 	%r75, [%rd11+16];
	add.s32 	%r76, %r75, %r16;
	mad.lo.s32 	%r77, %r76, %r2, %r143;
	mul.wide.s32 	%rd20, %r77, 4;
	add.s64 	%rd21, %rd1, %rd20;
	ld.global.f32 	%f51, [%rd21];
	add.f32 	%f52, %f46, %f51;
	mul.f32 	%f53, %f52, %f52;
	add.s32 	%r78, %r147, 5;
	cvt.rn.f32.u32 	%f54, %r78;
	div.rn.f32 	%f55, %f53, %f54;
	setp.gt.f32 	%p10, %f55, %f50;
	add.s32 	%r79, %r55, 4;
	selp.b32 	%r80, %r79, %r74, %p10;
	selp.f32 	%f56, %f55, %f50, %p10;
	ld.global.u32 	%r81, [%rd11+20];
	add.s32 	%r82, %r81, %r16;
	mad.lo.s32 	%r83, %r82, %r2, %r143;
	mul.wide.s32 	%rd22, %r83, 4;
	add.s64 	%rd23, %rd1, %rd22;
	ld.global.f32 	%f57, [%rd23];
	add.f32 	%f58, %f52, %f57;
	mul.f32 	%f59, %f58, %f58;
	add.s32 	%r84, %r147, 6;
	cvt.rn.f32.u32 	%f60, %r84;
	div.rn.f32 	%f61, %f59, %f60;
	setp.gt.f32 	%p11, %f61, %f56;
	add.s32 	%r85, %r55, 5;
	selp.b32 	%r86, %r85, %r80, %p11;
	selp.f32 	%f62, %f61, %f56, %p11;
	ld.global.u32 	%r87, [%rd11+24];
	add.s32 	%r88, %r87, %r16;
	mad.lo.s32 	%r89, %r88, %r2, %r143;
	mul.wide.s32 	%rd24, %r89, 4;
	add.s64 	%rd25, %rd1, %rd24;
	ld.global.f32 	%f63, [%rd25];
	add.f32 	%f64, %f58, %f63;
	mul.f32 	%f65, %f64, %f64;
	add.s32 	%r90, %r147, 7;
	cvt.rn.f32.u32 	%f66, %r90;
	div.rn.f32 	%f67, %f65, %f66;
	setp.gt.f32 	%p12, %f67, %f62;
	add.s32 	%r91, %r55, 6;
	selp.b32 	%r92, %r91, %r86, %p12;
	selp.f32 	%f68, %f67, %f62, %p12;
	ld.global.u32 	%r93, [%rd11+28];
	add.s32 	%r94, %r93, %r16;
	mad.lo.s32 	%r95, %r94, %r2, %r143;
	mul.wide.s32 	%rd26, %r95, 4;
	add.s64 	%rd27, %rd1, %rd26;
	ld.global.f32 	%f69, [%rd27];
	add.f32 	%f117, %f64, %f69;
	mul.f32 	%f70, %f117, %f117;
	add.s32 	%r147, %r147, 8;
	cvt.rn.f32.u32 	%f71, %r147;
	div.rn.f32 	%f72, %f70, %f71;
	setp.gt.f32 	%p13, %f72, %f68;
	add.s32 	%r96, %r55, 7;
	selp.b32 	%r158, %r96, %r92, %p13;
	selp.f32 	%f124, %f72, %f68, %p13;
	setp.ne.s32 	%p14, %r147, %r10;
	mov.u32 	%r153, %r10;
	@%p14 bra 	$L__BB0_9;
$L__BB0_10:
	setp.eq.s32 	%p15, %r7, 0;
	@%p15 bra 	$L__BB0_18;
	setp.lt.u32 	%p16, %r8, 3;
	@%p16 bra 	$L__BB0_13;
	add.s32 	%r98, %r153, %r13;
	mul.wide.s32 	%rd28, %r98, 4;
	add.s64 	%rd29, %rd2, %rd28;
	ld.global.u32 	%r99, [%rd29];
	add.s32 	%r100, %r99, %r16;
	mad.lo.s32 	%r101, %r100, %r2, %r143;
	mul.wide.s32 	%rd30, %r101, 4;
	add.s64 	%rd31, %rd1, %rd30;
	ld.global.f32 	%f74, [%rd31];
	add.f32 	%f75, %f117, %f74;
	mul.f32 	%f76, %f75, %f75;
	add.s32 	%r102, %r153, 1;
	cvt.rn.f32.u32 	%f77, %r102;
	div.rn.f32 	%f78, %f76, %f77;
	setp.gt.f32 	%p17, %f78, %f124;
	add.s32 	%r103, %r153, %r17;
	selp.b32 	%r104, %r103, %r158, %p17;
	selp.f32 	%f79, %f78, %f124, %p17;
	ld.global.u32 	%r105, [%rd29+4];
	add.s32 	%r106, %r105, %r16;
	mad.lo.s32 	%r107, %r106, %r2, %r143;
	mul.wide.s32 	%rd32, %r107, 4;
	add.s64 	%rd33, %rd1, %rd32;
	ld.global.f32 	%f80, [%rd33];
	add.f32 	%f81, %f75, %f80;
	mul.f32 	%f82, %f81, %f81;
	add.s32 	%r108, %r153, 2;
	cvt.rn.f32.u32 	%f83, %r108;
	div.rn.f32 	%f84, %f82, %f83;
	setp.gt.f32 	%p18, %f84, %f79;
	add.s32 	%r109, %r103, 1;
	selp.b32 	%r110, %r109, %r104, %p18;
	selp.f32 	%f85, %f84, %f79, %p18;
	ld.global.u32 	%r111, [%rd29+8];
	add.s32 	%r112, %r111, %r16;
	mad.lo.s32 	%r113, %r112, %r2, %r143;
	mul.wide.s32 	%rd34, %r113, 4;
	add.s64 	%rd35, %rd1, %rd34;
	ld.global.f32 	%f86, [%rd35];
	add.f32 	%f87, %f81, %f86;
	mul.f32 	%f88, %f87, %f87;
	add.s32 	%r114, %r153, 3;
	cvt.rn.f32.u32 	%f89, %r114;
	div.rn.f32 	%f90, %f88, %f89;
	setp.gt.f32 	%p19, %f90, %f85;
	add.s32 	%r115, %r103, 2;
	selp.b32 	%r116, %r115, %r110, %p19;
	selp.f32 	%f91, %f90, %f85, %p19;
	ld.global.u32 	%r117, [%rd29+12];
	add.s32 	%r118, %r117, %r16;
	mad.lo.s32 	%r119, %r118, %r2, %r143;
	mul.wide.s32 	%rd36, %r119, 4;
	add.s64 	%rd37, %rd1, %rd36;
	ld.global.f32 	%f92, [%rd37];
	add.f32 	%f117, %f87, %f92;
	mul.f32 	%f93, %f117, %f117;
	add.s32 	%r153, %r153, 4;
	cvt.rn.f32.u32 	%f94, %r153;
	div.rn.f32 	%f95, %f93, %f94;
	setp.gt.f32 	%p20, %f95, %f91;
	add.s32 	%r120, %r103, 3;
	selp.b32 	%r158, %r120, %r116, %p20;
	selp.f32 	%f124, %f95, %f91, %p20;
$L__BB0_13:
	setp.eq.s32 	%p21, %r9, 0;
	@%p21 bra 	$L__BB0_18;
	setp.eq.s32 	%p22, %r9, 1;
	@%p22 bra 	$L__BB0_16;
	add.s32 	%r122, %r153, %r13;
	mul.wide.s32 	%rd38, %r122, 4;
	add.s64 	%rd39, %rd2, %rd38;
	ld.global.u32 	%r123, [%rd39];
	add.s32 	%r124, %r123, %r16;
	mad.lo.s32 	%r125, %r124, %r2, %r143;
	mul.wide.s32 	%rd40, %r125, 4;
	add.s64 	%rd41, %rd1, %rd40;
	ld.global.f32 	%f97, [%rd41];
	add.f32 	%f98, %f117, %f97;
	mul.f32 	%f99, %f98, %f98;
	add.s32 	%r126, %r153, 1;
	cvt.rn.f32.u32 	%f100, %r126;
	div.rn.f32 	%f101, %f99, %f100;
	setp.gt.f32 	%p23, %f101, %f124;
	add.s32 	%r127, %r153, %r17;
	selp.b32 	%r128, %r127, %r158, %p23;
	selp.f32 	%f102, %f101, %f124, %p23;
	ld.global.u32 	%r129, [%rd39+4];
	add.s32 	%r130, %r129, %r16;
	mad.lo.s32 	%r131, %r130, %r2, %r143;
	mul.wide.s32 	%rd42, %r131, 4;
	add.s64 	%rd43, %rd1, %rd42;
	ld.global.f32 	%f103, [%rd43];
	add.f32 	%f117, %f98, %f103;
	mul.f32 	%f104, %f117, %f117;
	add.s32 	%r153, %r153, 2;
	cvt.rn.f32.u32 	%f105, %r153;
	div.rn.f32 	%f106, %f104, %f105;
	setp.gt.f32 	%p24, %f106, %f102;
	add.s32 	%r132, %r127, 1;
	selp.b32 	%r158, %r132, %r128, %p24;
	selp.f32 	%f124, %f106, %f102, %p24;
$L__BB0_16:
	and.b32  	%r133, %r4, 1;
	setp.eq.b32 	%p25, %r133, 1;
	not.pred 	%p26, %p25;
	@%p26 bra 	$L__BB0_18;
	add.s32 	%r134, %r153, %r13;
	mul.wide.s32 	%rd44, %r134, 4;
	add.s64 	%rd45, %rd2, %rd44;
	ld.global.u32 	%r135, [%rd45];
	add.s32 	%r136, %r135, %r16;
	mad.lo.s32 	%r137, %r136, %r2, %r143;
	mul.wide.s32 	%rd46, %r137, 4;
	add.s64 	%rd47, %rd1, %rd46;
	ld.global.f32 	%f107, [%rd47];
	add.f32 	%f108, %f117, %f107;
	mul.f32 	%f109, %f108, %f108;
	add.s32 	%r138, %r153, 1;
	cvt.rn.f32.u32 	%f110, %r138;
	div.rn.f32 	%f111, %f109, %f110;
	setp.gt.f32 	%p27, %f111, %f124;
	add.s32 	%r139, %r153, %r17;
	selp.b32 	%r158, %r139, %r158, %p27;
	selp.f32 	%f124, %f111, %f124, %p27;
$L__BB0_18:
	add.s32 	%r146, %r146, 1;
	setp.ne.s32 	%p28, %r146, %r5;
	@%p28 bra 	$L__BB0_6;
$L__BB0_19:
	ld.param.u64 	%rd52, [_Z11sumChannelsPKdPKfPfPiPKi_param_3];
	mad.lo.s32 	%r140, %r144, %r2, %r143;
	mul.wide.s32 	%rd48, %r140, 4;
	add.s64 	%rd49, %rd3, %rd48;
	st.global.f32 	[%rd49], %f124;
	cvta.to.global.u64 	%rd50, %rd52;
	add.s64 	%rd51, %rd50, %rd48;
	st.global.u32 	[%rd51], %r158;
	add.s32 	%r144, %r144, 1;
	setp.ne.s32 	%p29, %r144, %r3;
	@%p29 bra 	$L__BB0_4;
$L__BB0_20:
	mov.u32 	%r141, %ntid.x;
	mov.u32 	%r142, %nctaid.x;
	mad.lo.s32 	%r143, %r141, %r142, %r143;
	setp.lt.s32 	%p30, %r143, %r2;
	@%p30 bra 	$L__BB0_2;
$L__BB0_21:
	ret;

}
	// .globl	_Z6Conv1DPKdPKfS2_Pf
.visible .entry _Z6Conv1DPKdPKfS2_Pf(
	.param .u64 .ptr .align 1 _Z6Conv1DPKdPKfS2_Pf_param_0,
	.param .u64 .ptr .align 1 _Z6Conv1DPKdPKfS2_Pf_param_1,
	.param .u64 .ptr .align 1 _Z6Conv1DPKdPKfS2_Pf_param_2,
	.param .u64 .ptr .align 1 _Z6Conv1DPKdPKfS2_Pf_param_3
)
{
	.reg .pred 	%p<13>;
	.reg .b32 	%r<58>;
	.reg .b32 	%f<37>;
	.reg .b64 	%rd<17>;
	.reg .b64 	%fd<5>;
	// demoted variable
	.shared .align 4 .b8 _ZZ6Conv1DPKdPKfS2_PfE2sW[1944];
	// demoted variable
	.shared .align 4 .b8 _ZZ6Conv1DPKdPKfS2_PfE5sdata[4420];
	ld.param.u64 	%rd5, [_Z6Conv1DPKdPKfS2_Pf_param_0];
	ld.param.u64 	%rd6, [_Z6Conv1DPKdPKfS2_Pf_param_1];
	ld.param.u64 	%rd3, [_Z6Conv1DPKdPKfS2_Pf_param_2];
	ld.param.u64 	%rd4, [_Z6Conv1DPKdPKfS2_Pf_param_3];
	cvta.to.global.u64 	%rd1, %rd6;
	cvta.to.global.u64 	%rd7, %rd5;
	mov.u32 	%r1, %tid.x;
	ld.global.f64 	%fd1, [%rd7];
	cvt.rzi.s32.f64 	%r2, %fd1;
	ld.global.f64 	%fd2, [%rd7+112];
	cvt.rzi.s32.f64 	%r3, %fd2;
	ld.global.f64 	%fd3, [%rd7+32];
	cvt.rzi.s32.f64 	%r4, %fd3;
	ld.global.f64 	%fd4, [%rd7+72];
	cvt.rzi.s32.f64 	%r5, %fd4;
	mul.lo.s32 	%r32, %r4, %r3;
	setp.ge.s32 	%p1, %r1, %r32;
	@%p1 bra 	$L__BB1_2;
	cvta.to.global.u64 	%rd8, %rd3;
	mul.wide.u32 	%rd9, %r1, 4;
	add.s64 	%rd10, %rd8, %rd9;
	ld.global.f32 	%f9, [%rd10];
	shl.b32 	%r33, %r1, 2;
	mov.u32 	%r34, _ZZ6Conv1DPKdPKfS2_PfE2sW;
	add.s32 	%r35, %r34, %r33;
	st.volatile.shared.f32 	[%r35], %f9;
$L__BB1_2:
	bar.sync 	0;
	sub.s32 	%r36, %r2, %r4;
	add.s32 	%r6, %r36, -1024;
	setp.lt.s32 	%p2, %r6, 0;
	@%p2 bra 	$L__BB1_18;
	mov.u32 	%r38, %ctaid.x;
	mad.lo.s32 	%r7, %r2, %r38, %r1;
	shl.b32 	%r39, %r1, 2;
	mov.u32 	%r40, _ZZ6Conv1DPKdPKfS2_PfE5sdata;
	add.s32 	%r8, %r40, %r39;
	add.s32 	%r9, %r7, %r4;
	shl.b32 	%r10, %r4, 2;
	add.s32 	%r11, %r8, %r10;
	mul.lo.s32 	%r12, %r5, %r2;
	and.b32  	%r13, %r4, 3;
	and.b32  	%r14, %r4, 2147483644;
	neg.s32 	%r15, %r14;
	add.s32 	%r16, %r8, 8;
	cvta.to.global.u64 	%rd2, %rd4;
	mov.b32 	%r52, 0;
$L__BB1_4:
	setp.ge.s32 	%p3, %r1, %r4;
	@%p3 bra 	$L__BB1_6;
	add.s32 	%r41, %r7, %r52;
	mul.wide.s32 	%rd11, %r41, 4;
	add.s64 	%rd12, %rd1, %rd11;
	ld.global.f32 	%f10, [%rd12];
	st.volatile.shared.f32 	[%r8], %f10;
$L__BB1_6:
	setp.lt.s32 	%p4, %r3, 1;
	add.s32 	%r42, %r9, %r52;
	mul.wide.s32 	%rd13, %r42, 4;
	add.s64 	%rd14, %rd1, %rd13;
	ld.global.f32 	%f11, [%rd14];
	st.volatile.shared.f32 	[%r11], %f11;
	bar.sync 	0;
	@%p4 bra 	$L__BB1_17;
	add.s32 	%r18, %r7, %r52;
	mov.b32 	%r53, 0;
$L__BB1_8:
	setp.lt.s32 	%p5, %r4, 1;
	mov.f32 	%f36, 0f00000000;
	@%p5 bra 	$L__BB1_16;
	setp.lt.u32 	%p6, %r4, 4;
	mov.f32 	%f36, 0f00000000;
	mov.b32 	%r57, 0;
	@%p6 bra 	$L__BB1_12;
	mov.u32 	%r45, _ZZ6Conv1DPKdPKfS2_PfE2sW;
	mad.lo.s32 	%r46, %r10, %r53, %r45;
	add.s32 	%r56, %r46, 8;
	mov.f32 	%f36, 0f00000000;
	mov.u32 	%r54, %r16;
	mov.u32 	%r55, %r15;
$L__BB1_11:
	.pragma "nounroll";
	ld.volatile.shared.f32 	%f16, [%r56+-8];
	ld.volatile.shared.f32 	%f17, [%r54+-8];
	fma.rn.f32 	%f18, %f16, %f17, %f36;
	ld.volatile.shared.f32 	%f19, [%r56+-4];
	ld.volatile.shared.f32 	%f20, [%r54+-4];
	fma.rn.f32 	%f21, %f19, %f20, %f18;
	ld.volatile.shared.f32 	%f22, [%r56];
	ld.volatile.shared.f32 	%f23, [%r54];
	fma.rn.f32 	%f24, %f22, %f23, %f21;
	ld.volatile.shared.f32 	%f25, [%r56+4];
	ld.volatile.shared.f32 	%f26, [%r54+4];
	fma.rn.f32 	%f36, %f25, %f26, %f24;
	add.s32 	%r56, %r56, 16;
	add.s32 	%r55, %r55, 4;
	add.s32 	%r54, %r54, 16;
	setp.ne.s32 	%p7, %r55, 0;
	mov.u32 	%r57, %r14;
	@%p7 bra 	$L__BB1_11;
$L__BB1_12:
	setp.eq.s32 	%p8, %r13, 0;
	@%p8 bra 	$L__BB1_16;
	setp.eq.s32 	%p9, %r13, 1;
	mad.lo.s32 	%r47, %r53, %r4, %r57;
	shl.b32 	%r48, %r47, 2;
	mov.u32 	%r49, _ZZ6Conv1DPKdPKfS2_PfE2sW;
	add.s32 	%r28, %r49, %r48;
	ld.volatile.shared.f32 	%f27, [%r28];
	shl.b32 	%r50, %r57, 2;
	add.s32 	%r29, %r8, %r50;
	ld.volatile.shared.f32 	%f28, [%r29];
	fma.rn.f32 	%f36, %f27, %f28, %f36;
	@%p9 bra 	$L__BB1_16;
	setp.eq.s32 	%p10, %r13, 2;
	ld.volatile.shared.f32 	%f29, [%r28+4];
	ld.volatile.shared.f32 	%f30, [%r29+4];
	fma.rn.f32 	%f36, %f29, %f30, %f36;
	@%p10 bra 	$L__BB1_16;
	ld.volatile.shared.f32 	%f31, [%r28+8];
	ld.volatile.shared.f32 	%f32, [%r29+8];
	fma.rn.f32 	%f36, %f31, %f32, %f36;
$L__BB1_16:
	mad.lo.s32 	%r51, %r12, %r53, %r18;
	mul.wide.s32 	%rd15, %r51, 4;
	add.s64 	%rd16, %rd2, %rd15;
	st.global.f32 	[%rd16], %f36;
	add.s32 	%r53, %r53, 1;
	setp.ne.s32 	%p11, %r53, %r3;
	@%p11 bra 	$L__BB1_8;
$L__BB1_17:
	add.s32 	%r52, %r52, 1024;
	bar.sync 	0;
	setp.le.s32 	%p12, %r52, %r6;
	@%p12 bra 	$L__BB1_4;
$L__BB1_18:
	ret;

}
	// .globl	_Z10bestFilterPKdPKfPfPiS4_S4_
.visible .entry _Z10bestFilterPKdPKfPfPiS4_S4_(
	.param .u64 .ptr .align 1 _Z10bestFilterPKdPKfPfPiS4_S4__param_0,
	.param .u64 .ptr .align 1 _Z10bestFilterPKdPKfPfPiS4_S4__param_1,
	.param .u64 .ptr .align 1 _Z10bestFilterPKdPKfPfPiS4_S4__param_2,
	.param .u64 .ptr .align 1 _Z10bestFilterPKdPKfPfPiS4_S4__param_3,
	.param .u64 .ptr .align 1 _Z10bestFilterPKdPKfPfPiS4_S4__param_4,
	.param .u64 .ptr .align 1 _Z10bestFilterPKdPKfPfPiS4_S4__param_5
)
{
	.reg .pred 	%p<26>;
	.reg .b32 	%r<201>;
	.reg .b32 	%f<66>;
	.reg .b64 	%rd<69>;
	.reg .b64 	%fd<48>;

	ld.param.u64 	%rd23, [_Z10bestFilterPKdPKfPfPiS4_S4__param_0];
	ld.param.u64 	%rd24, [_Z10bestFilterPKdPKfPfPiS4_S4__param_1];
	ld.param.u64 	%rd20, [_Z10bestFilterPKdPKfPfPiS4_S4__param_2];
	ld.param.u64 	%rd21, [_Z10bestFilterPKdPKfPfPiS4_S4__param_3];
	ld.param.u64 	%rd25, [_Z10bestFilterPKdPKfPfPiS4_S4__param_4];
	ld.param.u64 	%rd22, [_Z10bestFilterPKdPKfPfPiS4_S4__param_5];
	cvta.to.global.u64 	%rd1, %rd25;
	cvta.to.global.u64 	%rd2, %rd24;
	cvta.to.global.u64 	%rd3, %rd23;
	mov.u32 	%r126, %tid.x;
	mov.u32 	%r127, %ctaid.x;
	ld.global.f64 	%fd1, [%rd3];
	cvt.rzi.s32.f64 	%r1, %fd1;
	mov.u32 	%r2, %ntid.x;
	mad.lo.s32 	%r143, %r127, %r2, %r126;
	setp.ge.s32 	%p1, %r143, %r1;
	@%p1 bra 	$L__BB2_44;
	ld.global.f64 	%fd2, [%rd3+72];
	cvt.rzi.s32.f64 	%r4, %fd2;
	mov.u32 	%r129, %nctaid.x;
	mul.lo.s32 	%r5, %r2, %r129;
	and.b32  	%r6, %r4, 7;
	add.s32 	%r7, %r6, -1;
	and.b32  	%r8, %r4, 2147483640;
	and.b32  	%r9, %r4, 1;
	neg.s32 	%r10, %r8;
	shl.b32 	%r11, %r1, 3;
	mul.lo.s32 	%r12, %r1, 3;
	mul.lo.s32 	%r13, %r1, 5;
	mul.lo.s32 	%r14, %r1, 6;
	mul.lo.s32 	%r15, %r1, 7;
	cvta.to.global.u64 	%rd4, %rd20;
	cvta.to.global.u64 	%rd5, %rd21;
	cvta.to.global.u64 	%rd6, %rd22;
	mov.b32 	%r156, 0;
	mov.f32 	%f45, 0f00000000;
$L__BB2_2:
	setp.lt.s32 	%p2, %r4, 1;
	mov.b32 	%r157, 0;
	@%p2 bra 	$L__BB2_43;
	setp.lt.u32 	%p3, %r4, 8;
	mov.b32 	%r157, 0;
	mov.u32 	%r189, %r157;
	@%p3 bra 	$L__BB2_22;
	add.s32 	%r151, %r1, %r143;
	shl.b32 	%r135, %r1, 1;
	add.s32 	%r150, %r135, %r143;
	add.s32 	%r149, %r12, %r143;
	shl.b32 	%r136, %r1, 2;
	add.s32 	%r148, %r136, %r143;
	add.s32 	%r147, %r13, %r143;
	add.s32 	%r146, %r14, %r143;
	add.s32 	%r145, %r15, %r143;
	mov.b32 	%r157, 0;
	mov.b32 	%r152, 3;
	mov.u32 	%r144, %r143;
	mov.u32 	%r153, %r10;
$L__BB2_5:
	.pragma "nounroll";
	mul.wide.s32 	%rd26, %r144, 4;
	add.s64 	%rd7, %rd2, %rd26;
	ld.global.f32 	%f3, [%rd7];
	cvt.f64.f32 	%fd3, %f3;
	cvt.f64.f32 	%fd4, %f45;
	add.f64 	%fd5, %fd4, 0d3EB0C6F7A0B5ED8D;
	setp.geu.f64 	%p4, %fd5, %fd3;
	@%p4 bra 	$L__BB2_7;
	mul.wide.s32 	%rd27, %r144, 4;
	add.s64 	%rd28, %rd1, %rd27;
	ld.global.u32 	%r157, [%rd28];
	add.s32 	%r156, %r152, -3;
	mov.f32 	%f45, %f3;
$L__BB2_7:
	mul.wide.s32 	%rd8, %r1, 4;
	add.s64 	%rd9, %rd7, %rd8;
	ld.global.f32 	%f5, [%rd9];
	cvt.f64.f32 	%fd6, %f5;
	cvt.f64.f32 	%fd7, %f45;
	add.f64 	%fd8, %fd7, 0d3EB0C6F7A0B5ED8D;
	setp.geu.f64 	%p5, %fd8, %fd6;
	@%p5 bra 	$L__BB2_9;
	add.s32 	%r156, %r152, -2;
	mul.wide.s32 	%rd29, %r151, 4;
	add.s64 	%rd30, %rd1, %rd29;
	ld.global.u32 	%r157, [%rd30];
	mov.f32 	%f45, %f5;
$L__BB2_9:
	add.s64 	%rd10, %rd9, %rd8;
	ld.global.f32 	%f7, [%rd10];
	cvt.f64.f32 	%fd9, %f7;
	cvt.f64.f32 	%fd10, %f45;
	add.f64 	%fd11, %fd10, 0d3EB0C6F7A0B5ED8D;
	setp.geu.f64 	%p6, %fd11, %fd9;
	@%p6 bra 	$L__BB2_11;
	add.s32 	%r156, %r152, -1;
	mul.wide.s32 	%rd31, %r150, 4;
	add.s64 	%rd32, %rd1, %rd31;
	ld.global.u32 	%r157, [%rd32];
	mov.f32 	%f45, %f7;
$L__BB2_11:
	add.s64 	%rd11, %rd10, %rd8;
	ld.global.f32 	%f9, [%rd11];
	cvt.f64.f32 	%fd12, %f9;
	cvt.f64.f32 	%fd13, %f45;
	add.f64 	%fd14, %fd13, 0d3EB0C6F7A0B5ED8D;
	setp.geu.f64 	%p7, %fd14, %fd12;
	@%p7 bra 	$L__BB2_13;
	mul.wide.s32 	%rd33, %r149, 4;
	add.s64 	%rd34, %rd1, %rd33;
	ld.global.u32 	%r157, [%rd34];
	mov.u32 	%r156, %r152;
	mov.f32 	%f45, %f9;
$L__BB2_13:
	add.s64 	%rd12, %rd11, %rd8;
	ld.global.f32 	%f11, [%rd12];
	cvt.f64.f32 	%fd15, %f11;
	cvt.f64.f32 	%fd16, %f45;
	add.f64 	%fd17, %fd16, 0d3EB0C6F7A0B5ED8D;
	setp.geu.f64 	%p8, %fd17, %fd15;
	@%p8 bra 	$L__BB2_15;
	add.s32 	%r156, %r152, 1;
	mul.wide.s32 	%rd35, %r148, 4;
	add.s64 	%rd36, %rd1, %rd35;
	ld.global.u32 	%r157, [%rd36];
	mov.f32 	%f45, %f11;
$L__BB2_15:
	add.s64 	%rd13, %rd12, %rd8;
	ld.global.f32 	%f13, [%rd13];
	cvt.f64.f32 	%fd18, %f13;
	cvt.f64.f32 	%fd19, %f45;
	add.f64 	%fd20, %fd19, 0d3EB0C6F7A0B5ED8D;
	setp.geu.f64 	%p9, %fd20, %fd18;
	@%p9 bra 	$L__BB2_17;
	add.s32 	%r156, %r152, 2;
	mul.wide.s32 	%rd37, %r147, 4;
	add.s64 	%rd38, %rd1, %rd37;
	ld.global.u32 	%r157, [%rd38];
	mov.f32 	%f45, %f13;
$L__BB2_17:
	add.s64 	%rd14, %rd13, %rd8;
	ld.global.f32 	%f15, [%rd14];
	cvt.f64.f32 	%fd21, %f15;
	cvt.f64.f32 	%fd22, %f45;
	add.f64 	%fd23, %fd22, 0d3EB0C6F7A0B5ED8D;
	setp.geu.f64 	%p10, %fd23, %fd21;
	@%p10 bra 	$L__BB2_19;
	add.s32 	%r156, %r152, 3;
	mul.wide.s32 	%rd39, %r146, 4;
	add.s64 	%rd40, %rd1, %rd39;
	ld.global.u32 	%r157, [%rd40];
	mov.f32 	%f45, %f15;
$L__BB2_19:
	add.s64 	%rd41, %rd14, %rd8;
	ld.global.f32 	%f17, [%rd41];
	cvt.f64.f32 	%fd24, %f17;
	cvt.f64.f32 	%fd25, %f45;
	add.f64 	%fd26, %fd25, 0d3EB0C6F7A0B5ED8D;
	setp.geu.f64 	%p11, %fd26, %fd24;
	@%p11 bra 	$L__BB2_21;
	add.s32 	%r156, %r152, 4;
	mul.wide.s32 	%rd42, %r145, 4;
	add.s64 	%rd43, %rd1, %rd42;
	ld.global.u32 	%r157, [%rd43];
	mov.f32 	%f45, %f17;
$L__BB2_21:
	add.s32 	%r153, %r153, 8;
	add.s32 	%r152, %r152, 8;
	add.s32 	%r151, %r151, %r11;
	add.s32 	%r150, %r150, %r11;
	add.s32 	%r149, %r149, %r11;
	add.s32 	%r148, %r148, %r11;
	add.s32 	%r147, %r147, %r11;
	add.s32 	%r146, %r146, %r11;
	add.s32 	%r145, %r145, %r11;
	add.s32 	%r144, %r144, %r11;
	setp.ne.s32 	%p12, %r153, 0;
	mov.u32 	%r189, %r8;
	@%p12 bra 	$L__BB2_5;
$L__BB2_22:
	setp.eq.s32 	%p13, %r6, 0;
	@%p13 bra 	$L__BB2_43;
	setp.lt.u32 	%p14, %r7, 3;
	@%p14 bra 	$L__BB2_33;
	mad.lo.s32 	%r83, %r189, %r1, %r143;
	mul.wide.s32 	%rd44, %r83, 4;
	add.s64 	%rd15, %rd2, %rd44;
	ld.global.f32 	%f21, [%rd15];
	cvt.f64.f32 	%fd27, %f21;
	cvt.f64.f32 	%fd28, %f45;
	add.f64 	%fd29, %fd28, 0d3EB0C6F7A0B5ED8D;
	setp.geu.f64 	%p15, %fd29, %fd27;
	@%p15 bra 	$L__BB2_26;
	add.s64 	%rd46, %rd1, %rd44;
	ld.global.u32 	%r157, [%rd46];
	mov.u32 	%r156, %r189;
	mov.f32 	%f45, %f21;
$L__BB2_26:
	add.s32 	%r87, %r83, %r1;
	mul.wide.s32 	%rd16, %r1, 4;
	add.s64 	%rd17, %rd15, %rd16;
	ld.global.f32 	%f23, [%rd17];
	cvt.f64.f32 	%fd30, %f23;
	cvt.f64.f32 	%fd31, %f45;
	add.f64 	%fd32, %fd31, 0d3EB0C6F7A0B5ED8D;
	setp.geu.f64 	%p16, %fd32, %fd30;
	@%p16 bra 	$L__BB2_28;
	add.s32 	%r156, %r189, 1;
	mul.wide.s32 	%rd47, %r87, 4;
	add.s64 	%rd48, %rd1, %rd47;
	ld.global.u32 	%r157, [%rd48];
	mov.f32 	%f45, %f23;
$L__BB2_28:
	add.s32 	%r92, %r87, %r1;
	add.s64 	%rd18, %rd17, %rd16;
	ld.global.f32 	%f25, [%rd18];
	cvt.f64.f32 	%fd33, %f25;
	cvt.f64.f32 	%fd34, %f45;
	add.f64 	%fd35, %fd34, 0d3EB0C6F7A0B5ED8D;
	setp.geu.f64 	%p17, %fd35, %fd33;
	@%p17 bra 	$L__BB2_30;
	add.s32 	%r156, %r189, 2;
	mul.wide.s32 	%rd49, %r92, 4;
	add.s64 	%rd50, %rd1, %rd49;
	ld.global.u32 	%r157, [%rd50];
	mov.f32 	%f45, %f25;
$L__BB2_30:
	add.s64 	%rd51, %rd18, %rd16;
	ld.global.f32 	%f27, [%rd51];
	cvt.f64.f32 	%fd36, %f27;
	cvt.f64.f32 	%fd37, %f45;
	add.f64 	%fd38, %fd37, 0d3EB0C6F7A0B5ED8D;
	setp.geu.f64 	%p18, %fd38, %fd36;
	@%p18 bra 	$L__BB2_32;
	add.s32 	%r138, %r92, %r1;
	add.s32 	%r156, %r189, 3;
	mul.wide.s32 	%rd52, %r138, 4;
	add.s64 	%rd53, %rd1, %rd52;
	ld.global.u32 	%r157, [%rd53];
	mov.f32 	%f45, %f27;
$L__BB2_32:
	add.s32 	%r189, %r189, 4;
$L__BB2_33:
	and.b32  	%r140, %r4, 3;
	setp.eq.s32 	%p19, %r140, 0;
	@%p19 bra 	$L__BB2_43;
	setp.eq.s32 	%p20, %r140, 1;
	@%p20 bra 	$L__BB2_40;
	mad.lo.s32 	%r107, %r189, %r1, %r143;
	mul.wide.s32 	%rd54, %r107, 4;
	add.s64 	%rd19, %rd2, %rd54;
	ld.global.f32 	%f31, [%rd19];
	cvt.f64.f32 	%fd39, %f31;
	cvt.f64.f32 	%fd40, %f45;
	add.f64 	%fd41, %fd40, 0d3EB0C6F7A0B5ED8D;
	setp.geu.f64 	%p21, %fd41, %fd39;
	@%p21 bra 	$L__BB2_37;
	add.s64 	%rd56, %rd1, %rd54;
	ld.global.u32 	%r157, [%rd56];
	mov.u32 	%r156, %r189;
	mov.f32 	%f45, %f31;
$L__BB2_37:
	mul.wide.s32 	%rd57, %r1, 4;
	add.s64 	%rd58, %rd19, %rd57;
	ld.global.f32 	%f33, [%rd58];
	cvt.f64.f32 	%fd42, %f33;
	cvt.f64.f32 	%fd43, %f45;
	add.f64 	%fd44, %fd43, 0d3EB0C6F7A0B5ED8D;
	setp.geu.f64 	%p22, %fd44, %fd42;
	@%p22 bra 	$L__BB2_39;
	add.s32 	%r156, %r189, 1;
	add.s32 	%r141, %r107, %r1;
	mul.wide.s32 	%rd59, %r141, 4;
	add.s64 	%rd60, %rd1, %rd59;
	ld.global.u32 	%r157, [%rd60];
	mov.f32 	%f45, %f33;
$L__BB2_39:
	add.s32 	%r189, %r189, 2;
$L__BB2_40:
	setp.eq.s32 	%p23, %r9, 0;
	@%p23 bra 	$L__BB2_43;
	mad.lo.s32 	%r121, %r189, %r1, %r143;
	mul.wide.s32 	%rd61, %r121, 4;
	add.s64 	%rd62, %rd2, %rd61;
	ld.global.f32 	%f37, [%rd62];
	cvt.f64.f32 	%fd45, %f37;
	cvt.f64.f32 	%fd46, %f45;
	add.f64 	%fd47, %fd46, 0d3EB0C6F7A0B5ED8D;
	setp.geu.f64 	%p24, %fd47, %fd45;
	@%p24 bra 	$L__BB2_43;
	add.s64 	%rd64, %rd1, %rd61;
	ld.global.u32 	%r157, [%rd64];
	mov.u32 	%r156, %r189;
	mov.f32 	%f45, %f37;
$L__BB2_43:
	mul.wide.s32 	%rd65, %r143, 4;
	add.s64 	%rd66, %rd4, %rd65;
	st.global.f32 	[%rd66], %f45;
	add.s64 	%rd67, %rd5, %rd65;
	st.global.u32 	[%rd67], %r156;
	add.s64 	%rd68, %rd6, %rd65;
	st.global.u32 	[%rd68], %r157;
	add.s32 	%r143, %r143, %r5;
	setp.lt.s32 	%p25, %r143, %r1;
	@%p25 bra 	$L__BB2_2;
$L__BB2_44:
	ret;

}
	// .globl	_Z14cleanup_spikesPKdPKfPKiPfPiS6_S6_
.visible .entry _Z14cleanup_spikesPKdPKfPKiPfPiS6_S6_(
	.param .u64 .ptr .align 1 _Z14cleanup_spikesPKdPKfPKiPfPiS6_S6__param_0,
	.param .u64 .ptr .align 1 _Z14cleanup_spikesPKdPKfPKiPfPiS6_S6__param_1,
	.param .u64 .ptr .align 1 _Z14cleanup_spikesPKdPKfPKiPfPiS6_S6__param_2,
	.param .u64 .ptr .align 1 _Z14cleanup_spikesPKdPKfPKiPfPiS6_S6__param_3,
	.param .u64 .ptr .align 1 _Z14cleanup_spikesPKdPKfPKiPfPiS6_S6__param_4,
	.param .u64 .ptr .align 1 _Z14cleanup_spikesPKdPKfPKiPfPiS6_S6__param_5,
	.param .u64 .ptr .align 1 _Z14cleanup_spikesPKdPKfPKiPfPiS6_S6__param_6
)
{
	.reg .pred 	%p<12>;
	.reg .b32 	%r<40>;
	.reg .b32 	%f<7>;
	.reg .b64 	%rd<35>;
	.reg .b64 	%fd<4>;
	// demoted variable
	.shared .align 4 .b8 _ZZ14cleanup_spikesPKdPKfPKiPfPiS6_S6_E5sdata[4748];
	ld.param.u64 	%rd11, [_Z14cleanup_spikesPKdPKfPKiPfPiS6_S6__param_0];
	ld.param.u64 	%rd12, [_Z14cleanup_spikesPKdPKfPKiPfPiS6_S6__param_1];
	cvta.to.global.u64 	%rd1, %rd12;
	cvta.to.global.u64 	%rd2, %rd11;
	ld.global.f64 	%fd1, [%rd2+32];
	cvt.rzi.s32.f64 	%r1, %fd1;
	mov.u32 	%r2, %tid.x;
	mov.u32 	%r21, %ctaid.x;
	ld.global.f64 	%fd2, [%rd2];
	cvt.rzi.s32.f64 	%r3, %fd2;
	mov.u32 	%r4, %ntid.x;
	mul.lo.s32 	%r38, %r21, %r4;
	sub.s32 	%r6, %r3, %r1;
	add.s32 	%r7, %r6, -1023;
	setp.gt.s32 	%p1, %r38, %r7;
	@%p1 bra 	$L__BB3_14;
	ld.param.u64 	%rd34, [_Z14cleanup_spikesPKdPKfPKiPfPiS6_S6__param_6];
	ld.param.u64 	%rd33, [_Z14cleanup_spikesPKdPKfPKiPfPiS6_S6__param_5];
	ld.param.u64 	%rd32, [_Z14cleanup_spikesPKdPKfPKiPfPiS6_S6__param_4];
	ld.global.f64 	%fd3, [%rd2+16];
	cvt.rn.f32.f64 	%f3, %fd3;
	shl.b32 	%r22, %r1, 1;
	add.s32 	%r8, %r22, -2;
	shl.b32 	%r23, %r2, 2;
	mov.u32 	%r24, _ZZ14cleanup_spikesPKdPKfPKiPfPiS6_S6_E5sdata;
	add.s32 	%r9, %r24, %r23;
	add.s32 	%r10, %r8, %r2;
	shl.b32 	%r25, %r1, 2;
	add.s32 	%r11, %r9, %r25;
	mul.f32 	%f1, %f3, %f3;
	mov.u32 	%r26, %nctaid.x;
	mul.lo.s32 	%r12, %r4, %r26;
	cvta.to.global.u64 	%rd3, %rd34;
	cvta.to.global.u64 	%rd4, %rd32;
	cvta.to.global.u64 	%rd5, %rd33;
	cvt.u64.u32 	%rd20, %r2;
$L__BB3_2:
	setp.ge.s32 	%p2, %r2, %r8;
	@%p2 bra 	$L__BB3_4;
	add.s32 	%r27, %r38, %r2;
	mul.wide.s32 	%rd13, %r27, 4;
	add.s64 	%rd14, %rd1, %rd13;
	ld.global.f32 	%f4, [%rd14];
	st.volatile.shared.f32 	[%r9], %f4;
$L__BB3_4:
	add.s32 	%r14, %r10, %r38;
	setp.ge.s32 	%p3, %r14, %r3;
	@%p3 bra 	$L__BB3_6;
	mul.wide.s32 	%rd15, %r14, 4;
	add.s64 	%rd16, %rd1, %rd15;
	ld.global.f32 	%f5, [%rd16];
	shl.b32 	%r31, %r8, 2;
	add.s32 	%r32, %r9, %r31;
	st.volatile.shared.f32 	[%r32], %f5;
	bra.uni 	$L__BB3_7;
$L__BB3_6:
	shl.b32 	%r28, %r8, 2;
	add.s32 	%r29, %r9, %r28;
	mov.b32 	%r30, 0;
	st.volatile.shared.u32 	[%r29], %r30;
$L__BB3_7:
	bar.sync 	0;
	ld.volatile.shared.f32 	%f2, [%r11+-4];
	sub.s32 	%r33, %r10, %r1;
	add.s32 	%r34, %r33, %r38;
	add.s32 	%r15, %r34, 1;
	setp.leu.f32 	%p4, %f2, %f1;
	setp.ge.s32 	%p5, %r15, %r6;
	or.pred  	%p6, %p4, %p5;
	@%p6 bra 	$L__BB3_13;
	sub.s32 	%r39, 1, %r1;
	setp.ge.s32 	%p7, %r39, %r1;
	@%p7 bra 	$L__BB3_9;
	bra.uni 	$L__BB3_12;
$L__BB3_9:
	atom.global.add.u32 	%r19, [%rd3], 1;
	setp.gt.s32 	%p10, %r19, 4999;
	@%p10 bra 	$L__BB3_13;
	ld.param.u64 	%rd31, [_Z14cleanup_spikesPKdPKfPKiPfPiS6_S6__param_3];
	ld.param.u64 	%rd30, [_Z14cleanup_spikesPKdPKfPKiPfPiS6_S6__param_2];
	mul.wide.s32 	%rd17, %r19, 4;
	add.s64 	%rd18, %rd4, %rd17;
	st.global.u32 	[%rd18], %r15;
	cvt.s64.s32 	%rd19, %r38;
	cvt.s64.s32 	%rd21, %r1;
	add.s64 	%rd22, %rd21, %rd20;
	add.s64 	%rd23, %rd22, %rd19;
	cvta.to.global.u64 	%rd24, %rd30;
	shl.b64 	%rd25, %rd23, 2;
	add.s64 	%rd26, %rd24, %rd25;
	ld.global.u32 	%r37, [%rd26+-4];
	add.s64 	%rd27, %rd5, %rd17;
	st.global.u32 	[%rd27], %r37;
	cvta.to.global.u64 	%rd28, %rd31;
	add.s64 	%rd29, %rd28, %rd17;
	st.global.f32 	[%rd29], %f2;
	bra.uni 	$L__BB3_13;
$L__BB3_11:
	add.s32 	%r39, %r39, 1;
	setp.eq.s32 	%p9, %r39, %r1;
	@%p9 bra 	$L__BB3_9;
$L__BB3_12:
	shl.b32 	%r35, %r39, 2;
	add.s32 	%r36, %r11, %r35;
	ld.volatile.shared.f32 	%f6, [%r36+-4];
	setp.gt.f32 	%p8, %f6, %f2;
	@%p8 bra 	$L__BB3_13;
	bra.uni 	$L__BB3_11;
$L__BB3_13:
	add.s32 	%r38, %r38, %r12;
	setp.le.s32 	%p11, %r38, %r7;
	@%p11 bra 	$L__BB3_2;
$L__BB3_14:
	ret;

}
	// .globl	_Z15cleanup_heightsPKdPKfPKiS4_PiS5_S5_
.visible .entry _Z15cleanup_heightsPKdPKfPKiS4_PiS5_S5_(
	.param .u64 .ptr .align 1 _Z15cleanup_heightsPKdPKfPKiS4_PiS5_S5__param_0,
	.param .u64 .ptr .align 1 _Z15cleanup_heightsPKdPKfPKiS4_PiS5_S5__param_1,
	.param .u64 .ptr .align 1 _Z15cleanup_heightsPKdPKfPKiS4_PiS5_S5__param_2,
	.param .u64 .ptr .align 1 _Z15cleanup_heightsPKdPKfPKiS4_PiS5_S5__param_3,
	.param .u64 .ptr .align 1 _Z15cleanup_heightsPKdPKfPKiS4_PiS5_S5__param_4,
	.param .u64 .ptr .align 1 _Z15cleanup_heightsPKdPKfPKiS4_PiS5_S5__param_5,
	.param .u64 .ptr .align 1 _Z15cleanup_heightsPKdPKfPKiS4_PiS5_S5__param_6
)
{
	.reg .pred 	%p<13>;
	.reg .b32 	%r<98>;
	.reg .b32 	%f<18>;
	.reg .b64 	%rd<37>;
	// demoted variable
	.shared .align 4 .b8 _ZZ15cleanup_heightsPKdPKfPKiS4_PiS5_S5_E4s_id[20000];
	// demoted variable
	.shared .align 4 .b8 _ZZ15cleanup_heightsPKdPKfPKiS4_PiS5_S5_E3s_x[20000];
	ld.param.u64 	%rd11, [_Z15cleanup_heightsPKdPKfPKiS4_PiS5_S5__param_1];
	ld.param.u64 	%rd8, [_Z15cleanup_heightsPKdPKfPKiS4_PiS5_S5__param_2];
	ld.param.u64 	%rd12, [_Z15cleanup_heightsPKdPKfPKiS4_PiS5_S5__param_3];
	ld.param.u64 	%rd9, [_Z15cleanup_heightsPKdPKfPKiS4_PiS5_S5__param_4];
	ld.param.u64 	%rd10, [_Z15cleanup_heightsPKdPKfPKiS4_PiS5_S5__param_5];
	ld.param.u64 	%rd13, [_Z15cleanup_heightsPKdPKfPKiS4_PiS5_S5__param_6];
	cvta.to.global.u64 	%rd1, %rd12;
	cvta.to.global.u64 	%rd2, %rd11;
	cvta.to.global.u64 	%rd3, %rd13;
	mov.u32 	%r1, %tid.x;
	ld.global.u32 	%r2, [%rd3];
	min.s32 	%r3, %r2, 5000;
	setp.le.s32 	%p1, %r2, %r1;
	@%p1 bra 	$L__BB4_7;
	mov.u32 	%r4, %ntid.x;
	add.s32 	%r36, %r1, %r4;
	max.s32 	%r37, %r3, %r36;
	setp.lt.s32 	%p2, %r36, %r3;
	selp.u32 	%r38, 1, 0, %p2;
	add.s32 	%r39, %r36, %r38;
	sub.s32 	%r40, %r37, %r39;
	div.u32 	%r41, %r40, %r4;
	add.s32 	%r5, %r41, %r38;
	and.b32  	%r42, %r5, 3;
	setp.eq.s32 	%p3, %r42, 3;
	mov.u32 	%r96, %r1;
	@%p3 bra 	$L__BB4_4;
	add.s32 	%r43, %r5, 1;
	and.b32  	%r44, %r43, 3;
	mul.wide.u32 	%rd36, %r1, 4;
	mul.wide.u32 	%rd5, %r4, 4;
	neg.s32 	%r90, %r44;
	mad.lo.s32 	%r96, %r4, %r44, %r1;
$L__BB4_3:
	.pragma "nounroll";
	cvt.u32.u64 	%r45, %rd36;
	add.s64 	%rd14, %rd2, %rd36;
	ld.global.f32 	%f2, [%rd14];
	mov.u32 	%r46, _ZZ15cleanup_heightsPKdPKfPKiS4_PiS5_S5_E3s_x;
	add.s32 	%r47, %r46, %r45;
	st.volatile.shared.f32 	[%r47], %f2;
	add.s64 	%rd15, %rd1, %rd36;
	ld.global.u32 	%r48, [%rd15];
	cvt.rn.f32.s32 	%f3, %r48;
	mov.u32 	%r49, _ZZ15cleanup_heightsPKdPKfPKiS4_PiS5_S5_E4s_id;
	add.s32 	%r50, %r49, %r45;
	st.volatile.shared.f32 	[%r50], %f3;
	add.s64 	%rd36, %rd36, %rd5;
	add.s32 	%r90, %r90, 1;
	setp.ne.s32 	%p4, %r90, 0;
	@%p4 bra 	$L__BB4_3;
$L__BB4_4:
	setp.lt.u32 	%p5, %r5, 3;
	@%p5 bra 	$L__BB4_7;
	shl.b32 	%r51, %r4, 1;
	add.s32 	%r95, %r96, %r51;
	shl.b32 	%r12, %r4, 2;
	mad.lo.s32 	%r94, %r4, 3, %r96;
	add.s32 	%r93, %r4, %r96;
	mov.u32 	%r52, _ZZ15cleanup_heightsPKdPKfPKiS4_PiS5_S5_E4s_id;
	add.s32 	%r15, %r52, %r12;
	shl.b32 	%r92, %r96, 2;
	shl.b32 	%r53, %r4, 3;
	add.s32 	%r17, %r52, %r53;
	mul.lo.s32 	%r54, %r4, 12;
	add.s32 	%r18, %r52, %r54;
	mov.u32 	%r55, _ZZ15cleanup_heightsPKdPKfPKiS4_PiS5_S5_E3s_x;
	add.s32 	%r19, %r55, %r53;
	add.s32 	%r20, %r55, %r54;
$L__BB4_6:
	mul.wide.u32 	%rd16, %r96, 4;
	add.s64 	%rd17, %rd2, %rd16;
	ld.global.f32 	%f4, [%rd17];
	mov.u32 	%r56, _ZZ15cleanup_heightsPKdPKfPKiS4_PiS5_S5_E3s_x;
	add.s32 	%r57, %r56, %r92;
	st.volatile.shared.f32 	[%r57], %f4;
	add.s64 	%rd18, %rd1, %rd16;
	ld.global.u32 	%r58, [%rd18];
	cvt.rn.f32.s32 	%f5, %r58;
	mov.u32 	%r59, _ZZ15cleanup_heightsPKdPKfPKiS4_PiS5_S5_E4s_id;
	add.s32 	%r60, %r59, %r92;
	st.volatile.shared.f32 	[%r60], %f5;
	add.s32 	%r61, %r96, %r4;
	mul.wide.u32 	%rd19, %r93, 4;
	add.s64 	%rd20, %rd2, %rd19;
	ld.global.f32 	%f6, [%rd20];
	add.s32 	%r62, %r57, %r12;
	st.volatile.shared.f32 	[%r62], %f6;
	add.s64 	%rd21, %rd1, %rd19;
	ld.global.u32 	%r63, [%rd21];
	cvt.rn.f32.s32 	%f7, %r63;
	add.s32 	%r64, %r15, %r92;
	st.volatile.shared.f32 	[%r64], %f7;
	add.s32 	%r65, %r61, %r4;
	mul.wide.u32 	%rd22, %r95, 4;
	add.s64 	%rd23, %rd2, %rd22;
	ld.global.f32 	%f8, [%rd23];
	add.s32 	%r66, %r19, %r92;
	st.volatile.shared.f32 	[%r66], %f8;
	add.s64 	%rd24, %rd1, %rd22;
	ld.global.u32 	%r67, [%rd24];
	cvt.rn.f32.s32 	%f9, %r67;
	add.s32 	%r68, %r17, %r92;
	st.volatile.shared.f32 	[%r68], %f9;
	add.s32 	%r69, %r65, %r4;
	mul.wide.u32 	%rd25, %r94, 4;
	add.s64 	%rd26, %rd2, %rd25;
	ld.global.f32 	%f10, [%rd26];
	add.s32 	%r70, %r20, %r92;
	st.volatile.shared.f32 	[%r70], %f10;
	add.s64 	%rd27, %rd1, %rd25;
	ld.global.u32 	%r71, [%rd27];
	cvt.rn.f32.s32 	%f11, %r71;
	add.s32 	%r72, %r18, %r92;
	st.volatile.shared.f32 	[%r72], %f11;
	add.s32 	%r96, %r69, %r4;
	add.s32 	%r95, %r95, %r12;
	add.s32 	%r94, %r94, %r12;
	add.s32 	%r93, %r93, %r12;
	shl.b32 	%r73, %r4, 4;
	add.s32 	%r92, %r92, %r73;
	setp.lt.s32 	%p6, %r96, %r3;
	@%p6 bra 	$L__BB4_6;
$L__BB4_7:
	bar.sync 	0;
	mov.u32 	%r74, %ntid.x;
	mov.u32 	%r75, %ctaid.x;
	mad.lo.s32 	%r31, %r75, %r74, %r1;
	setp.ge.s32 	%p7, %r31, %r3;
	@%p7 bra 	$L__BB4_15;
	shl.b32 	%r76, %r31, 2;
	mov.u32 	%r77, _ZZ15cleanup_heightsPKdPKfPKiS4_PiS5_S5_E3s_x;
	add.s32 	%r78, %r77, %r76;
	ld.volatile.shared.f32 	%f1, [%r78];
	setp.lt.s32 	%p8, %r2, 1;
	mov.u32 	%r79, _ZZ15cleanup_heightsPKdPKfPKiS4_PiS5_S5_E4s_id;
	add.s32 	%r32, %r79, %r76;
	@%p8 bra 	$L__BB4_13;
	mov.b32 	%r97, 0;
$L__BB4_10:
	shl.b32 	%r81, %r97, 2;
	add.s32 	%r83, %r79, %r81;
	ld.volatile.shared.f32 	%f12, [%r83];
	ld.volatile.shared.f32 	%f13, [%r32];
	sub.f32 	%f14, %f12, %f13;
	abs.f32 	%f15, %f14;
	cvt.rzi.s32.f32 	%r84, %f15;
	setp.gt.s32 	%p9, %r84, 4;
	@%p9 bra 	$L__BB4_12;
	add.s32 	%r87, %r77, %r81;
	ld.volatile.shared.f32 	%f16, [%r87];
	setp.lt.f32 	%p10, %f1, %f16;
	@%p10 bra 	$L__BB4_15;
$L__BB4_12:
	add.s32 	%r97, %r97, 1;
	setp.ne.s32 	%p11, %r97, %r3;
	@%p11 bra 	$L__BB4_10;
$L__BB4_13:
	atom.global.add.u32 	%r35, [%rd3+4], 1;
	setp.gt.s32 	%p12, %r35, 4999;
	@%p12 bra 	$L__BB4_15;
	cvta.to.global.u64 	%rd28, %rd8;
	mul.wide.s32 	%rd29, %r31, 4;
	add.s64 	%rd30, %rd28, %rd29;
	ld.global.u32 	%r88, [%rd30];
	cvta.to.global.u64 	%rd31, %rd9;
	mul.wide.s32 	%rd32, %r35, 4;
	add.s64 	%rd33, %rd31, %rd32;
	st.global.u32 	[%rd33], %r88;
	ld.volatile.shared.f32 	%f17, [%r32];
	cvt.rzi.s32.f32 	%r89, %f17;
	cvta.to.global.u64 	%rd34, %rd10;
	add.s64 	%rd35, %rd34, %rd32;
	st.global.u32 	[%rd35], %r89;
$L__BB4_15:
	ret;

}
	// .globl	_Z13extract_snipsPKdPKiS2_S2_PKfPf
.visible .entry _Z13extract_snipsPKdPKiS2_S2_PKfPf(
	.param .u64 .ptr .align 1 _Z13extract_snipsPKdPKiS2_S2_PKfPf_param_0,
	.param .u64 .ptr .align 1 _Z13extract_snipsPKdPKiS2_S2_PKfPf_param_1,
	.param .u64 .ptr .align 1 _Z13extract_snipsPKdPKiS2_S2_PKfPf_param_2,
	.param .u64 .ptr .align 1 _Z13extract_snipsPKdPKiS2_S2_PKfPf_param_3,
	.param .u64 .ptr .align 1 _Z13extract_snipsPKdPKiS2_S2_PKfPf_param_4,
	.param .u64 .ptr .align 1 _Z13extract_snipsPKdPKiS2_S2_PKfPf_param_5
)
{
	.reg .pred 	%p<7>;
	.reg .b32 	%r<25>;
	.reg .b32 	%f<2>;
	.reg .b64 	%rd<21>;
	.reg .b64 	%fd<4>;

	ld.param.u64 	%rd11, [_Z13extract_snipsPKdPKiS2_S2_PKfPf_param_0];
	ld.param.u64 	%rd7, [_Z13extract_snipsPKdPKiS2_S2_PKfPf_param_1];
	ld.param.u64 	%rd8, [_Z13extract_snipsPKdPKiS2_S2_PKfPf_param_2];
	ld.param.u64 	%rd12, [_Z13extract_snipsPKdPKiS2_S2_PKfPf_param_3];
	ld.param.u64 	%rd9, [_Z13extract_snipsPKdPKiS2_S2_PKfPf_param_4];
	ld.param.u64 	%rd10, [_Z13extract_snipsPKdPKiS2_S2_PKfPf_param_5];
	cvta.to.global.u64 	%rd13, %rd12;
	cvta.to.global.u64 	%rd1, %rd11;
	ld.global.f64 	%fd1, [%rd1+72];
	cvt.rzi.s32.f64 	%r1, %fd1;
	ld.global.u32 	%r2, [%rd13+4];
	setp.lt.s32 	%p1, %r2, 1;
	@%p1 bra 	$L__BB5_6;
	ld.global.f64 	%fd2, [%rd1];
	ld.global.f64 	%fd3, [%rd1+32];
	mov.u32 	%r3, %tid.x;
	mov.u32 	%r4, %tid.y;
	mov.u32 	%r5, %ntid.y;
	min.s32 	%r6, %r2, 5000;
	mov.u32 	%r7, %ctaid.x;
	cvta.to.global.u64 	%rd2, %rd8;
	cvta.to.global.u64 	%rd3, %rd7;
	cvta.to.global.u64 	%rd4, %rd9;
	cvta.to.global.u64 	%rd5, %rd10;
	cvt.rzi.s32.f64 	%r8, %fd3;
	cvt.rzi.s32.f64 	%r9, %fd2;
	mov.b32 	%r23, 0;
$L__BB5_2:
	setp.ge.s32 	%p2, %r4, %r1;
	mul.wide.u32 	%rd14, %r23, 4;
	add.s64 	%rd15, %rd2, %rd14;
	ld.global.u32 	%r17, [%rd15];
	setp.ne.s32 	%p3, %r17, %r7;
	or.pred  	%p4, %p3, %p2;
	@%p4 bra 	$L__BB5_5;
	add.s64 	%rd6, %rd3, %rd14;
	mul.lo.s32 	%r11, %r23, %r1;
	mov.u32 	%r24, %r4;
$L__BB5_4:
	ld.global.u32 	%r18, [%rd6];
	mad.lo.s32 	%r19, %r24, %r9, %r3;
	add.s32 	%r20, %r19, %r18;
	mul.wide.s32 	%rd17, %r20, 4;
	add.s64 	%rd18, %rd4, %rd17;
	ld.global.f32 	%f1, [%rd18];
	add.s32 	%r21, %r24, %r11;
	mad.lo.s32 	%r22, %r21, %r8, %r3;
	mul.wide.s32 	%rd19, %r22, 4;
	add.s64 	%rd20, %rd5, %rd19;
	st.global.f32 	[%rd20], %f1;
	add.s32 	%r24, %r24, %r5;
	setp.lt.s32 	%p5, %r24, %r1;
	@%p5 bra 	$L__BB5_4;
$L__BB5_5:
	add.s32 	%r23, %r23, 1;
	setp.ne.s32 	%p6, %r23, %r6;
	@%p6 bra 	$L__BB5_2;
$L__BB5_6:
	ret;

}
	// .globl	_Z14extract_snips2PKdPKfPKiS4_S4_S4_S4_S2_Pf
.visible .entry _Z14extract_snips2PKdPKfPKiS4_S4_S4_S4_S2_Pf(
	.param .u64 .ptr .align 1 _Z14extract_snips2PKdPKfPKiS4_S4_S4_S4_S2_Pf_param_0,
	.param .u64 .ptr .align 1 _Z14extract_snips2PKdPKfPKiS4_S4_S4_S4_S2_Pf_param_1,
	.param .u64 .ptr .align 1 _Z14extract_snips2PKdPKfPKiS4_S4_S4_S4_S2_Pf_param_2,
	.param .u64 .ptr .align 1 _Z14extract_snips2PKdPKfPKiS4_S4_S4_S4_S2_Pf_param_3,
	.param .u64 .ptr .align 1 _Z14extract_snips2PKdPKfPKiS4_S4_S4_S4_S2_Pf_param_4,
	.param .u64 .ptr .align 1 _Z14extract_snips2PKdPKfPKiS4_S4_S4_S4_S2_Pf_param_5,
	.param .u64 .ptr .align 1 _Z14extract_snips2PKdPKfPKiS4_S4_S4_S4_S2_Pf_param_6,
	.param .u64 .ptr .align 1 _Z14extract_snips2PKdPKfPKiS4_S4_S4_S4_S2_Pf_param_7,
	.param .u64 .ptr .align 1 _Z14extract_snips2PKdPKfPKiS4_S4_S4_S4_S2_Pf_param_8
)
{
	.reg .pred 	%p<6>;
	.reg .b32 	%r<30>;
	.reg .b32 	%f<4>;
	.reg .b64 	%rd<40>;
	.reg .b64 	%fd<12>;

	ld.param.u64 	%rd14, [_Z14extract_snips2PKdPKfPKiS4_S4_S4_S4_S2_Pf_param_0];
	ld.param.u64 	%rd15, [_Z14extract_snips2PKdPKfPKiS4_S4_S4_S4_S2_Pf_param_4];
	cvta.to.global.u64 	%rd16, %rd15;
	cvta.to.global.u64 	%rd1, %rd14;
	ld.global.f64 	%fd2, [%rd1+32];
	cvt.rzi.s32.f64 	%r1, %fd2;
	ld.global.f64 	%fd3, [%rd1+104];
	cvt.rzi.s32.f64 	%r2, %fd3;
	mov.u32 	%r3, %tid.x;
	mov.u32 	%r4, %ctaid.x;
	ld.global.u32 	%r5, [%rd16+4];
	setp.lt.s32 	%p1, %r5, 1;
	@%p1 bra 	$L__BB6_7;
	ld.param.u64 	%rd39, [_Z14extract_snips2PKdPKfPKiS4_S4_S4_S4_S2_Pf_param_8];
	ld.param.u64 	%rd37, [_Z14extract_snips2PKdPKfPKiS4_S4_S4_S4_S2_Pf_param_6];
	ld.param.u64 	%rd35, [_Z14extract_snips2PKdPKfPKiS4_S4_S4_S4_S2_Pf_param_3];
	ld.param.u64 	%rd33, [_Z14extract_snips2PKdPKfPKiS4_S4_S4_S4_S2_Pf_param_1];
	ld.global.f64 	%fd4, [%rd1+72];
	ld.global.f64 	%fd5, [%rd1+80];
	cvt.rzi.s32.f64 	%r19, %fd5;
	mov.u32 	%r6, %tid.y;
	mul.lo.s32 	%r7, %r19, %r4;
	mov.u32 	%r8, %ntid.y;
	min.s32 	%r9, %r5, 5000;
	cvt.rzi.s32.f64 	%r10, %fd4;
	cvta.to.global.u64 	%rd2, %rd35;
	cvta.to.global.u64 	%rd3, %rd33;
	cvta.to.global.u64 	%rd4, %rd37;
	cvta.to.global.u64 	%rd5, %rd39;
	mov.b32 	%r28, 0;
$L__BB6_2:
	mul.wide.u32 	%rd17, %r28, 4;
	add.s64 	%rd18, %rd2, %rd17;
	ld.global.u32 	%r20, [%rd18];
	setp.ne.s32 	%p2, %r20, %r4;
	@%p2 bra 	$L__BB6_6;
	ld.param.u64 	%rd36, [_Z14extract_snips2PKdPKfPKiS4_S4_S4_S4_S2_Pf_param_5];
	ld.param.u64 	%rd34, [_Z14extract_snips2PKdPKfPKiS4_S4_S4_S4_S2_Pf_param_2];
	cvta.to.global.u64 	%rd19, %rd34;
	add.s64 	%rd6, %rd19, %rd17;
	ld.global.u32 	%r21, [%rd6];
	cvta.to.global.u64 	%rd21, %rd36;
	mul.wide.s32 	%rd22, %r21, 4;
	add.s64 	%rd23, %rd21, %rd22;
	ld.global.u32 	%r12, [%rd23];
	rem.s32 	%r13, %r12, %r2;
	setp.gt.s32 	%p3, %r6, %r13;
	@%p3 bra 	$L__BB6_6;
	cvt.rn.f64.s32 	%fd6, %r13;
	add.f64 	%fd1, %fd6, 0d3FF0000000000000;
	div.s32 	%r14, %r12, %r2;
	mad.lo.s32 	%r23, %r14, %r1, %r3;
	mul.wide.s32 	%rd27, %r23, 4;
	mov.u32 	%r29, %r6;
$L__BB6_5:
	ld.param.u64 	%rd38, [_Z14extract_snips2PKdPKfPKiS4_S4_S4_S4_S2_Pf_param_7];
	ld.global.u32 	%r22, [%rd6];
	mul.wide.s32 	%rd24, %r22, 4;
	add.s64 	%rd25, %rd3, %rd24;
	ld.global.f32 	%f1, [%rd25];
	cvt.f64.f32 	%fd7, %f1;
	div.rn.f64 	%fd8, %fd7, %fd1;
	sqrt.rn.f64 	%fd9, %fd8;
	cvta.to.global.u64 	%rd26, %rd38;
	add.s64 	%rd28, %rd26, %rd27;
	ld.global.f32 	%f2, [%rd28];
	cvt.f64.f32 	%fd10, %f2;
	mul.f64 	%fd11, %fd9, %fd10;
	cvt.rn.f32.f64 	%f3, %fd11;
	add.s32 	%r24, %r29, %r7;
	mul.wide.s32 	%rd29, %r24, 4;
	add.s64 	%rd30, %rd4, %rd29;
	ld.global.u32 	%r25, [%rd30];
	mad.lo.s32 	%r26, %r28, %r10, %r25;
	mad.lo.s32 	%r27, %r26, %r1, %r3;
	mul.wide.s32 	%rd31, %r27, 4;
	add.s64 	%rd32, %rd5, %rd31;
	st.global.f32 	[%rd32], %f3;
	add.s32 	%r29, %r29, %r8;
	setp.le.s32 	%p4, %r29, %r13;
	@%p4 bra 	$L__BB6_5;
$L__BB6_6:
	add.s32 	%r28, %r28, 1;
	setp.ne.s32 	%p5, %r28, %r9;
	@%p5 bra 	$L__BB6_2;
$L__BB6_7:
	ret;

}


// ===== COMPILED SASS (sm_100) =====

	.target	sm_100

	.elftype	@"ET_EXEC"


//--------------------- .note.nv.tkinfo           --------------------------
	.section	.note.nv.tkinfo,"",@"SHT_NOTE"
	.sectionflags	@"SHF_NOTE_NV_TKINFO"
	.tkinfo
        /*0018*/ 	.word	0x00000002
        /*0030*/ 	.string	""
        /*0030*/ 	.string	"ptxas"
        /*0030*/ 	.string	"Cuda compilation tools, release 13.0, V13.0.88"
        /*0030*/ 	.string	"Build cuda_13.0.r13.0/compiler.36424714_0"
        /*0030*/ 	.string	"-arch sm_100 -m 64 "



//--------------------- .note.nv.cuinfo           --------------------------
	.section	.note.nv.cuinfo,"",@"SHT_NOTE"
	.sectionflags	@"SHF_NOTE_NV_CUINFO"
        /*0018*/ 	.short	0x0002
        /*001a*/ 	.short	0x0064
        /*001c*/ 	.short	0x0082
	.zero		2


//--------------------- .nv.info                  --------------------------
	.section	.nv.info,"",@"SHT_CUDA_INFO"
	.align	4


	//----- nvinfo : EIATTR_REGCOUNT
	.align		4
        /*0000*/ 	.byte	0x04, 0x2f
        /*0002*/ 	.short	(.L_1 - .L_0)
	.align		4
.L_0:
        /*0004*/ 	.word	index@(_Z11sumChannelsPKdPKfPfPiPKi)
        /*0008*/ 	.word	0x00000020


	//----- nvinfo : EIATTR_FRAME_SIZE
	.align		4
.L_1:
        /*000c*/ 	.byte	0x04, 0x11
        /*000e*/ 	.short	(.L_3 - .L_2)
	.align		4
.L_2:
        /*0010*/ 	.word	index@($__internal_2_$__cuda_sm3x_div_rn_noftz_f32_slowpath)
        /*0014*/ 	.word	0x00000000


	//----- nvinfo : EIATTR_FRAME_SIZE
	.align		4
.L_3:
        /*0018*/ 	.byte	0x04, 0x11
        /*001a*/ 	.short	(.L_5 - .L_4)
	.align		4
.L_4:
        /*001c*/ 	.word	index@(_Z11sumChannelsPKdPKfPfPiPKi)
        /*0020*/ 	.word	0x00000000


	//----- nvinfo : EIATTR_REGCOUNT
	.align		4
.L_5:
        /*0024*/ 	.byte	0x04, 0x2f
        /*0026*/ 	.short	(.L_7 - .L_6)
	.align		4
.L_6:
        /*0028*/ 	.word	index@(_Z6Conv1DPKdPKfS2_Pf)
        /*002c*/ 	.word	0x0000001c


	//----- nvinfo : EIATTR_FRAME_SIZE
	.align		4
.L_7:
        /*0030*/ 	.byte	0x04, 0x11
        /*0032*/ 	.short	(.L_9 - .L_8)
	.align		4
.L_8:
        /*0034*/ 	.word	index@(_Z6Conv1DPKdPKfS2_Pf)
        /*0038*/ 	.word	0x00000000


	//----- nvinfo : EIATTR_REGCOUNT
	.align		4
.L_9:
        /*003c*/ 	.byte	0x04, 0x2f
        /*003e*/ 	.short	(.L_11 - .L_10)
	.align		4
.L_10:
        /*0040*/ 	.word	index@(_Z10bestFilterPKdPKfPfPiS4_S4_)
        /*0044*/ 	.word	0x00000020


	//----- nvinfo : EIATTR_FRAME_SIZE
	.align		4
.L_11:
        /*0048*/ 	.byte	0x04, 0x11
        /*004a*/ 	.short	(.L_13 - .L_12)
	.align		4
.L_12:
        /*004c*/ 	.word	index@(_Z10bestFilterPKdPKfPfPiS4_S4_)
        /*0050*/ 	.word	0x00000000


	//----- nvinfo : EIATTR_REGCOUNT
	.align		4
.L_13:
        /*0054*/ 	.byte	0x04, 0x2f
        /*0056*/ 	.short	(.L_15 - .L_14)
	.align		4
.L_14:
        /*0058*/ 	.word	index@(_Z14cleanup_spikesPKdPKfPKiPfPiS6_S6_)
        /*005c*/ 	.word	0x0000001a


	//----- nvinfo : EIATTR_FRAME_SIZE
	.align		4
.L_15:
        /*0060*/ 	.byte	0x04, 0x11
        /*0062*/ 	.short	(.L_17 - .L_16)
	.align		4
.L_16:
        /*0064*/ 	.word	index@(_Z14cleanup_spikesPKdPKfPKiPfPiS6_S6_)
        /*0068*/ 	.word	0x00000000


	//----- nvinfo : EIATTR_REGCOUNT
	.align		4
.L_17:
        /*006c*/ 	.byte	0x04, 0x2f
        /*006e*/ 	.short	(.L_19 - .L_18)
	.align		4
.L_18:
        /*0070*/ 	.word	index@(_Z15cleanup_heightsPKdPKfPKiS4_PiS5_S5_)
        /*0074*/ 	.word	0x00000020


	//----- nvinfo : EIATTR_FRAME_SIZE
	.align		4
.L_19:
        /*0078*/ 	.byte	0x04, 0x11
        /*007a*/ 	.short	(.L_21 - .L_20)
	.align		4
.L_20:
        /*007c*/ 	.word	index@(_Z15cleanup_heightsPKdPKfPKiS4_PiS5_S5_)
        /*0080*/ 	.word	0x00000000


	//----- nvinfo : EIATTR_REGCOUNT
	.align		4
.L_21:
        /*0084*/ 	.byte	0x04, 0x2f
        /*0086*/ 	.short	(.L_23 - .L_22)
	.align		4
.L_22:
        /*0088*/ 	.word	index@(_Z13extract_snipsPKdPKiS2_S2_PKfPf)
        /*008c*/ 	.word	0x00000016


	//----- nvinfo : EIATTR_FRAME_SIZE
	.align		4
.L_23:
        /*0090*/ 	.byte	0x04, 0x11
        /*0092*/ 	.short	(.L_25 - .L_24)
	.align		4
.L_24:
        /*0094*/ 	.word	index@(_Z13extract_snipsPKdPKiS2_S2_PKfPf)
        /*0098*/ 	.word	0x00000000


	//----- nvinfo : EIATTR_REGCOUNT
	.align		4
.L_25:
        /*009c*/ 	.byte	0x04, 0x2f
        /*009e*/ 	.short	(.L_27 - .L_26)
	.align		4
.L_26:
        /*00a0*/ 	.word	index@(_Z14extract_snips2PKdPKfPKiS4_S4_S4_S4_S2_Pf)
        /*00a4*/ 	.word	0x00000023


	//----- nvinfo : EIATTR_FRAME_SIZE
	.align		4
.L_27:
        /*00a8*/ 	.byte	0x04, 0x11
        /*00aa*/ 	.short	(.L_29 - .L_28)
	.align		4
.L_28:
        /*00ac*/ 	.word	index@($__internal_1_$__cuda_sm20_dsqrt_rn_f64_mediumpath_v1)
        /*00b0*/ 	.word	0x00000000


	//----- nvinfo : EIATTR_FRAME_SIZE
	.align		4
.L_29:
        /*00b4*/ 	.byte	0x04, 0x11
        /*00b6*/ 	.short	(.L_31 - .L_30)
	.align		4
.L_30:
        /*00b8*/ 	.word	index@($__internal_0_$__cuda_sm20_div_rn_f64_full)
        /*00bc*/ 	.word	0x00000000


	//----- nvinfo : EIATTR_FRAME_SIZE
	.align		4
.L_31:
        /*00c0*/ 	.byte	0x04, 0x11
        /*00c2*/ 	.short	(.L_33 - .L_32)
	.align		4
.L_32:
        /*00c4*/ 	.word	index@(_Z14extract_snips2PKdPKfPKiS4_S4_S4_S4_S2_Pf)
        /*00c8*/ 	.word	0x00000000


	//----- nvinfo : EIATTR_MIN_STACK_SIZE
	.align		4
.L_33:
        /*00cc*/ 	.byte	0x04, 0x12
        /*00ce*/ 	.short	(.L_35 - .L_34)
	.align		4
.L_34:
        /*00d0*/ 	.word	index@(_Z14extract_snips2PKdPKfPKiS4_S4_S4_S4_S2_Pf)
        /*00d4*/ 	.word	0x00000000


	//----- nvinfo : EIATTR_MIN_STACK_SIZE
	.align		4
.L_35:
        /*00d8*/ 	.byte	0x04, 0x12
        /*00da*/ 	.short	(.L_37 - .L_36)
	.align		4
.L_36:
        /*00dc*/ 	.word	index@(_Z13extract_snipsPKdPKiS2_S2_PKfPf)
        /*00e0*/ 	.word	0x00000000


	//----- nvinfo : EIATTR_MIN_STACK_SIZE
	.align		4
.L_37:
        /*00e4*/ 	.byte	0x04, 0x12
        /*00e6*/ 	.short	(.L_39 - .L_38)
	.align		4
.L_38:
        /*00e8*/ 	.word	index@(_Z15cleanup_heightsPKdPKfPKiS4_PiS5_S5_)
        /*00ec*/ 	.word	0x00000000


	//----- nvinfo : EIATTR_MIN_STACK_SIZE
	.align		4
.L_39:
        /*00f0*/ 	.byte	0x04, 0x12
        /*00f2*/ 	.short	(.L_41 - .L_40)
	.align		4
.L_40:
        /*00f4*/ 	.word	index@(_Z14cleanup_spikesPKdPKfPKiPfPiS6_S6_)
        /*00f8*/ 	.word	0x00000000


	//----- nvinfo : EIATTR_MIN_STACK_SIZE
	.align		4
.L_41:
        /*00fc*/ 	.byte	0x04, 0x12
        /*00fe*/ 	.short	(.L_43 - .L_42)
	.align		4
.L_42:
        /*0100*/ 	.word	index@(_Z10bestFilterPKdPKfPfPiS4_S4_)
        /*0104*/ 	.word	0x00000000


	//----- nvinfo : EIATTR_MIN_STACK_SIZE
	.align		4
.L_43:
        /*0108*/ 	.byte	0x04, 0x12
        /*010a*/ 	.short	(.L_45 - .L_44)
	.align		4
.L_44:
        /*010c*/ 	.word	index@(_Z6Conv1DPKdPKfS2_Pf)
        /*0110*/ 	.word	0x00000000


	//----- nvinfo : EIATTR_MIN_STACK_SIZE
	.align		4
.L_45:
        /*0114*/ 	.byte	0x04, 0x12
        /*0116*/ 	.short	(.L_47 - .L_46)
	.align		4
.L_46:
        /*0118*/ 	.word	index@(_Z11sumChannelsPKdPKfPfPiPKi)
        /*011c*/ 	.word	0x00000000
.L_47:


//--------------------- .nv.compat                --------------------------
	.section	.nv.compat,"",@"SHT_CUDA_COMPAT_INFO"
	.align	4
        /*0000*/ 	.byte	0x02, 0x09, 0x00, 0x00, 0x02, 0x02, 0x01, 0x00, 0x02, 0x05, 0x05, 0x00, 0x03, 0x07, 0x01, 0x01
        /*0010*/ 	.byte	0x02, 0x03, 0x00, 0x00, 0x02, 0x06, 0x01, 0x00, 0x04, 0x0b, 0x08, 0x00, 0x01, 0x00, 0x00, 0x00
        /*0020*/ 	.byte	0x00, 0x00, 0x00, 0x00


//--------------------- .nv.info._Z14extract_snips2PKdPKfPKiS4_S4_S4_S4_S2_Pf --------------------------
	.section	.nv.info._Z14extract_snips2PKdPKfPKiS4_S4_S4_S4_S2_Pf,"",@"SHT_CUDA_INFO"
	.sectionflags	@""
	.align	4


	//----- nvinfo : EIATTR_CUDA_API_VERSION
	.align		4
        /*0000*/ 	.byte	0x04, 0x37
        /*0002*/ 	.short	(.L_49 - .L_48)
.L_48:
        /*0004*/ 	.word	0x00000082


	//----- nvinfo : EIATTR_KPARAM_INFO
	.align		4
.L_49:
        /*0008*/ 	.byte	0x04, 0x17
        /*000a*/ 	.short	(.L_51 - .L_50)
.L_50:
        /*000c*/ 	.word	0x00000000
        /*0010*/ 	.short	0x0008
        /*0012*/ 	.short	0x0040
        /*0014*/ 	.byte	0x00, 0xf5, 0x21, 0x00


	//----- nvinfo : EIATTR_KPARAM_INFO
	.align		4
.L_51:
        /*0018*/ 	.byte	0x04, 0x17
        /*001a*/ 	.short	(.L_53 - .L_52)
.L_52:
        /*001c*/ 	.word	0x00000000
        /*0020*/ 	.short	0x0007
        /*0022*/ 	.short	0x0038
        /*0024*/ 	.byte	0x00, 0xf5, 0x21, 0x00


	//----- nvinfo : EIATTR_KPARAM_INFO
	.align		4
.L_53:
        /*0028*/ 	.byte	0x04, 0x17
        /*002a*/ 	.short	(.L_55 - .L_54)
.L_54:
        /*002c*/ 	.word	0x00000000
        /*0030*/ 	.short	0x0006
        /*0032*/ 	.short	0x0030
        /*0034*/ 	.byte	0x00, 0xf5, 0x21, 0x00


	//----- nvinfo : EIATTR_KPARAM_INFO
	.align		4
.L_55:
        /*0038*/ 	.byte	0x04, 0x17
        /*003a*/ 	.short	(.L_57 - .L_56)
.L_56:
        /*003c*/ 	.word	0x00000000
        /*0040*/ 	.short	0x0005
        /*0042*/ 	.short	0x0028
        /*0044*/ 	.byte	0x00, 0xf5, 0x21, 0x00


	//----- nvinfo : EIATTR_KPARAM_INFO
	.align		4
.L_57:
        /*0048*/ 	.byte	0x04, 0x17
        /*004a*/ 	.short	(.L_59 - .L_58)
.L_58:
        /*004c*/ 	.word	0x00000000
        /*0050*/ 	.short	0x0004
        /*0052*/ 	.short	0x0020
        /*0054*/ 	.byte	0x00, 0xf5, 0x21, 0x00


	//----- nvinfo : EIATTR_KPARAM_INFO
	.align		4
.L_59:
        /*0058*/ 	.byte	0x04, 0x17
        /*005a*/ 	.short	(.L_61 - .L_60)
.L_60:
        /*005c*/ 	.word	0x00000000
        /*0060*/ 	.short	0x0003
        /*0062*/ 	.short	0x0018
        /*0064*/ 	.byte	0x00, 0xf5, 0x21, 0x00


	//----- nvinfo : EIATTR_KPARAM_INFO
	.align		4
.L_61:
        /*0068*/ 	.byte	0x04, 0x17
        /*006a*/ 	.short	(.L_63 - .L_62)
.L_62:
        /*006c*/ 	.word	0x00000000
        /*0070*/ 	.short	0x0002
        /*0072*/ 	.short	0x0010
        /*0074*/ 	.byte	0x00, 0xf5, 0x21, 0x00


	//----- nvinfo : EIATTR_KPARAM_INFO
	.align		4
.L_63:
        /*0078*/ 	.byte	0x04, 0x17
        /*007a*/ 	.short	(.L_65 - .L_64)
.L_64:
        /*007c*/ 	.word	0x00000000
        /*0080*/ 	.short	0x0001
        /*0082*/ 	.short	0x0008
        /*0084*/ 	.byte	0x00, 0xf5, 0x21, 0x00


	//----- nvinfo : EIATTR_KPARAM_INFO
	.align		4
.L_65:
        /*0088*/ 	.byte	0x04, 0x17
        /*008a*/ 	.short	(.L_67 - .L_66)
.L_66:
        /*008c*/ 	.word	0x00000000
        /*0090*/ 	.short	0x0000
        /*0092*/ 	.short	0x0000
        /*0094*/ 	.byte	0x00, 0xf5, 0x21, 0x00


	//----- nvinfo : EIATTR_SPARSE_MMA_MASK
	.align		4
.L_67:
        /*0098*/ 	.byte	0x03, 0x50
        /*009a*/ 	.short	0x0000


	//----- nvinfo : EIATTR_MAXREG_COUNT
	.align		4
        /*009c*/ 	.byte	0x03, 0x1b
        /*009e*/ 	.short	0x00ff


	//----- nvinfo : EIATTR_MERCURY_ISA_VERSION
	.align		4
        /*00a0*/ 	.byte	0x03, 0x5f
        /*00a2*/ 	.short	0x0101


	//----- nvinfo : EIATTR_VRC_CTA_INIT_COUNT
	.align		4
        /*00a4*/ 	.byte	0x02, 0x4a
	.zero		1
	.zero		1


	//----- nvinfo : EIATTR_EXIT_INSTR_OFFSETS
	.align		4
        /*00a8*/ 	.byte	0x04, 0x1c
        /*00aa*/ 	.short	(.L_69 - .L_68)


	//   ....[0]....
.L_68:
        /*00ac*/ 	.word	0x00000050


	//   ....[1]....
        /*00b0*/ 	.word	0x00000860


	//----- nvinfo : EIATTR_CRS_STACK_SIZE
	.align		4
.L_69:
        /*00b4*/ 	.byte	0x04, 0x1e
        /*00b6*/ 	.short	(.L_71 - .L_70)
.L_70:
        /*00b8*/ 	.word	0x00000000


	//----- nvinfo : EIATTR_CBANK_PARAM_SIZE
	.align		4
.L_71:
        /*00bc*/ 	.byte	0x03, 0x19
        /*00be*/ 	.short	0x0048


	//----- nvinfo : EIATTR_PARAM_CBANK
	.align		4
        /*00c0*/ 	.byte	0x04, 0x0a
        /*00c2*/ 	.short	(.L_73 - .L_72)
	.align		4
.L_72:
        /*00c4*/ 	.word	index@(.nv.constant0._Z14extract_snips2PKdPKfPKiS4_S4_S4_S4_S2_Pf)
        /*00c8*/ 	.short	0x0380
        /*00ca*/ 	.short	0x0048


	//----- nvinfo : EIATTR_SW_WAR
	.align		4
.L_73:
        /*00cc*/ 	.byte	0x04, 0x36
        /*00ce*/ 	.short	(.L_75 - .L_74)
.L_74:
        /*00d0*/ 	.word	0x00000008
.L_75:


//--------------------- .nv.info._Z13extract_snipsPKdPKiS2_S2_PKfPf --------------------------
	.section	.nv.info._Z13extract_snipsPKdPKiS2_S2_PKfPf,"",@"SHT_CUDA_INFO"
	.sectionflags	@""
	.align	4


	//----- nvinfo : EIATTR_CUDA_API_VERSION
	.align		4
        /*0000*/ 	.byte	0x04, 0x37
        /*0002*/ 	.short	(.L_77 - .L_76)
.L_76:
        /*0004*/ 	.word	0x00000082


	//----- nvinfo : EIATTR_KPARAM_INFO
	.align		4
.L_77:
        /*0008*/ 	.byte	0x04, 0x17
        /*000a*/ 	.short	(.L_79 - .L_78)
.L_78:
        /*000c*/ 	.word	0x00000000
        /*0010*/ 	.short	0x0005
        /*0012*/ 	.short	0x0028
        /*0014*/ 	.byte	0x00, 0xf5, 0x21, 0x00


	//----- nvinfo : EIATTR_KPARAM_INFO
	.align		4
.L_79:
        /*0018*/ 	.byte	0x04, 0x17
        /*001a*/ 	.short	(.L_81 - .L_80)
.L_80:
        /*001c*/ 	.word	0x00000000
        /*0020*/ 	.short	0x0004
        /*0022*/ 	.short	0x0020
        /*0024*/ 	.byte	0x00, 0xf5, 0x21, 0x00


	//----- nvinfo : EIATTR_KPARAM_INFO
	.align		4
.L_81:
        /*0028*/ 	.byte	0x04, 0x17
        /*002a*/ 	.short	(.L_83 - .L_82)
.L_82:
        /*002c*/ 	.word	0x00000000
        /*0030*/ 	.short	0x0003
        /*0032*/ 	.short	0x0018
        /*0034*/ 	.byte	0x00, 0xf5, 0x21, 0x00


	//----- nvinfo : EIATTR_KPARAM_INFO
	.align		4
.L_83:
        /*0038*/ 	.byte	0x04, 0x17
        /*003a*/ 	.short	(.L_85 - .L_84)
.L_84:
        /*003c*/ 	.word	0x00000000
        /*0040*/ 	.short	0x0002
        /*0042*/ 	.short	0x0010
        /*0044*/ 	.byte	0x00, 0xf5, 0x21, 0x00


	//----- nvinfo : EIATTR_KPARAM_INFO
	.align		4
.L_85:
        /*0048*/ 	.byte	0x04, 0x17
        /*004a*/ 	.short	(.L_87 - .L_86)
.L_86:
        /*004c*/ 	.word	0x00000000
        /*0050*/ 	.short	0x0001
        /*0052*/ 	.short	0x0008
        /*0054*/ 	.byte	0x00, 0xf5, 0x21, 0x00


	//----- nvinfo : EIATTR_KPARAM_INFO
	.align		4
.L_87:
        /*0058*/ 	.byte	0x04, 0x17
        /*005a*/ 	.short	(.L_89 - .L_88)
.L_88:
        /*005c*/ 	.word	0x00000000
        /*0060*/ 	.short	0x0000
        /*0062*/ 	.short	0x0000
        /*0064*/ 	.byte	0x00, 0xf5, 0x21, 0x00


	//----- nvinfo : EIATTR_SPARSE_MMA_MASK
	.align		4
.L_89:
        /*0068*/ 	.byte	0x03, 0x50
        /*006a*/ 	.short	0x0000


	//----- nvinfo : EIATTR_MAXREG_COUNT
	.align		4
        /*006c*/ 	.byte	0x03, 0x1b
        /*006e*/ 	.short	0x00ff


	//----- nvinfo : EIATTR_MERCURY_ISA_VERSION
	.align		4
        /*0070*/ 	.byte	0x03, 0x5f
        /*0072*/ 	.short	0x0101


	//----- nvinfo : EIATTR_VRC_CTA_INIT_COUNT
	.align		4
        /*0074*/ 	.byte	0x02, 0x4a
	.zero		1
	.zero		1


	//----- nvinfo : EIATTR_EXIT_INSTR_OFFSETS
	.align		4
        /*0078*/ 	.byte	0x04, 0x1c
        /*007a*/ 	.short	(.L_91 - .L_90)


	//   ....[0]....
.L_90:
        /*007c*/ 	.word	0x00000050


	//   ....[1]....
        /*0080*/ 	.word	0x00000300


	//----- nvinfo : EIATTR_CRS_STACK_SIZE
	.align		4
.L_91:
        /*0084*/ 	.byte	0x04, 0x1e
        /*0086*/ 	.short	(.L_93 - .L_92)
.L_92:
        /*0088*/ 	.word	0x00000000


	//----- nvinfo : EIATTR_CBANK_PARAM_SIZE
	.align		4
.L_93:
        /*008c*/ 	.byte	0x03, 0x19
        /*008e*/ 	.short	0x0030


	//----- nvinfo : EIATTR_PARAM_CBANK
	.align		4
        /*0090*/ 	.byte	0x04, 0x0a
        /*0092*/ 	.short	(.L_95 - .L_94)
	.align		4
.L_94:
        /*0094*/ 	.word	index@(.nv.constant0._Z13extract_snipsPKdPKiS2_S2_PKfPf)
        /*0098*/ 	.short	0x0380
        /*009a*/ 	.short	0x0030


	//----- nvinfo : EIATTR_SW_WAR
	.align		4
.L_95:
        /*009c*/ 	.byte	0x04, 0x36
        /*009e*/ 	.short	(.L_97 - .L_96)
.L_96:
        /*00a0*/ 	.word	0x00000008
.L_97:


//--------------------- .nv.info._Z15cleanup_heightsPKdPKfPKiS4_PiS5_S5_ --------------------------
	.section	.nv.info._Z15cleanup_heightsPKdPKfPKiS4_PiS5_S5_,"",@"SHT_CUDA_INFO"
	.sectionflags	@""
	.align	4


	//----- nvinfo : EIATTR_CUDA_API_VERSION
	.align		4
        /*0000*/ 	.byte	0x04, 0x37
        /*0002*/ 	.short	(.L_99 - .L_98)
.L_98:
        /*0004*/ 	.word	0x00000082


	//----- nvinfo : EIATTR_KPARAM_INFO
	.align		4
.L_99:
        /*0008*/ 	.byte	0x04, 0x17
        /*000a*/ 	.short	(.L_101 - .L_100)
.L_100:
        /*000c*/ 	.word	0x00000000
        /*0010*/ 	.short	0x0006
        /*0012*/ 	.short	0x0030
        /*0014*/ 	.byte	0x00, 0xf5, 0x21, 0x00


	//----- nvinfo : EIATTR_KPARAM_INFO
	.align		4
.L_101:
        /*0018*/ 	.byte	0x04, 0x17
        /*001a*/ 	.short	(.L_103 - .L_102)
.L_102:
        /*001c*/ 	.word	0x00000000
        /*0020*/ 	.short	0x0005
        /*0022*/ 	.short	0x0028
        /*0024*/ 	.byte	0x00, 0xf5, 0x21, 0x00


	//----- nvinfo : EIATTR_KPARAM_INFO
	.align		4
.L_103:
        /*0028*/ 	.byte	0x04, 0x17
        /*002a*/ 	.short	(.L_105 - .L_104)
.L_104:
        /*002c*/ 	.word	0x00000000
        /*0030*/ 	.short	0x0004
        /*0032*/ 	.short	0x0020
        /*0034*/ 	.byte	0x00, 0xf5, 0x21, 0x00


	//----- nvinfo : EIATTR_KPARAM_INFO
	.align		4
.L_105:
        /*0038*/ 	.byte	0x04, 0x17
        /*003a*/ 	.short	(.L_107 - .L_106)
.L_106:
        /*003c*/ 	.word	0x00000000
        /*0040*/ 	.short	0x0003
        /*0042*/ 	.short	0x0018
        /*0044*/ 	.byte	0x00, 0xf5, 0x21, 0x00


	//----- nvinfo : EIATTR_KPARAM_INFO
	.align		4
.L_107:
        /*0048*/ 	.byte	0x04, 0x17
        /*004a*/ 	.short	(.L_109 - .L_108)
.L_108:
        /*004c*/ 	.word	0x00000000
        /*0050*/ 	.short	0x0002
        /*0052*/ 	.short	0x0010
        /*0054*/ 	.byte	0x00, 0xf5, 0x21, 0x00


	//----- nvinfo : EIATTR_KPARAM_INFO
	.align		4
.L_109:
        /*0058*/ 	.byte	0x04, 0x17
        /*005a*/ 	.short	(.L_111 - .L_110)
.L_110:
        /*005c*/ 	.word	0x00000000
        /*0060*/ 	.short	0x0001
        /*0062*/ 	.short	0x0008
        /*0064*/ 	.byte	0x00, 0xf5, 0x21, 0x00


	//----- nvinfo : EIATTR_KPARAM_INFO
	.align		4
.L_111:
        /*0068*/ 	.byte	0x04, 0x17
        /*006a*/ 	.short	(.L_113 - .L_112)
.L_112:
        /*006c*/ 	.word	0x00000000
        /*0070*/ 	.short	0x0000
        /*0072*/ 	.short	0x0000
        /*0074*/ 	.byte	0x00, 0xf5, 0x21, 0x00


	//----- nvinfo : EIATTR_SPARSE_MMA_MASK
	.align		4
.L_113:
        /*0078*/ 	.byte	0x03, 0x50
        /*007a*/ 	.short	0x0000


	//----- nvinfo : EIATTR_MAXREG_COUNT
	.align		4
        /*007c*/ 	.byte	0x03, 0x1b
        /*007e*/ 	.short	0x00ff


	//----- nvinfo : EIATTR_NUM_BARRIERS
	.align		4
        /*0080*/ 	.byte	0x02, 0x4c
        /*0082*/ 	.byte	0x01
	.zero		1


	//----- nvinfo : EIATTR_MERCURY_ISA_VERSION
	.align		4
        /*0084*/ 	.byte	0x03, 0x5f
        /*0086*/ 	.short	0x0101


	//----- nvinfo : EIATTR_INT_WARP_WIDE_INSTR_OFFSETS
	.align		4
        /*0088*/ 	.byte	0x04, 0x31
        /*008a*/ 	.short	(.L_115 - .L_114)


	//   ....[0]....
.L_114:
        /*008c*/ 	.word	0x00000a60


	//   ....[1]....
        /*0090*/ 	.word	0x00000b20


	//----- nvinfo : EIATTR_VRC_CTA_INIT_COUNT
	.align		4
.L_115:
        /*0094*/ 	.byte	0x02, 0x4a
	.zero		1
	.zero		1


	//----- nvinfo : EIATTR_EXIT_INSTR_OFFSETS
	.align		4
        /*0098*/ 	.byte	0x04, 0x1c
        /*009a*/ 	.short	(.L_117 - .L_116)


	//   ....[0]....
.L_116:
        /*009c*/ 	.word	0x00000870


	//   ....[1]....
        /*00a0*/ 	.word	0x00000a10


	//   ....[2]....
        /*00a4*/ 	.word	0x00000b50


	//   ....[3]....
        /*00a8*/ 	.word	0x00000c10


	//----- nvinfo : EIATTR_CRS_STACK_SIZE
	.align		4
.L_117:
        /*00ac*/ 	.byte	0x04, 0x1e
        /*00ae*/ 	.short	(.L_119 - .L_118)
.L_118:
        /*00b0*/ 	.word	0x00000000


	//----- nvinfo : EIATTR_CBANK_PARAM_SIZE
	.align		4
.L_119:
        /*00b4*/ 	.byte	0x03, 0x19
        /*00b6*/ 	.short	0x0038


	//----- nvinfo : EIATTR_PARAM_CBANK
	.align		4
        /*00b8*/ 	.byte	0x04, 0x0a
        /*00ba*/ 	.short	(.L_121 - .L_120)
	.align		4
.L_120:
        /*00bc*/ 	.word	index@(.nv.constant0._Z15cleanup_heightsPKdPKfPKiS4_PiS5_S5_)
        /*00c0*/ 	.short	0x0380
        /*00c2*/ 	.short	0x0038


	//----- nvinfo : EIATTR_SW_WAR
	.align		4
.L_121:
        /*00c4*/ 	.byte	0x04, 0x36
        /*00c6*/ 	.short	(.L_123 - .L_122)
.L_122:
        /*00c8*/ 	.word	0x00000008
.L_123:


//--------------------- .nv.info._Z14cleanup_spikesPKdPKfPKiPfPiS6_S6_ --------------------------
	.section	.nv.info._Z14cleanup_spikesPKdPKfPKiPfPiS6_S6_,"",@"SHT_CUDA_INFO"
	.sectionflags	@""
	.align	4


	//----- nvinfo : EIATTR_CUDA_API_VERSION
	.align		4
        /*0000*/ 	.byte	0x04, 0x37
        /*0002*/ 	.short	(.L_125 - .L_124)
.L_124:
        /*0004*/ 	.word	0x00000082


	//----- nvinfo : EIATTR_KPARAM_INFO
	.align		4
.L_125:
        /*0008*/ 	.byte	0x04, 0x17
        /*000a*/ 	.short	(.L_127 - .L_126)
.L_126:
        /*000c*/ 	.word	0x00000000
        /*0010*/ 	.short	0x0006
        /*0012*/ 	.short	0x0030
        /*0014*/ 	.byte	0x00, 0xf5, 0x21, 0x00


	//----- nvinfo : EIATTR_KPARAM_INFO
	.align		4
.L_127:
        /*0018*/ 	.byte	0x04, 0x17
        /*001a*/ 	.short	(.L_129 - .L_128)
.L_128:
        /*001c*/ 	.word	0x00000000
        /*0020*/ 	.short	0x0005
        /*0022*/ 	.short	0x0028
        /*0024*/ 	.byte	0x00, 0xf5, 0x21, 0x00


	//----- nvinfo : EIATTR_KPARAM_INFO
	.align		4
.L_129:
        /*0028*/ 	.byte	0x04, 0x17
        /*002a*/ 	.short	(.L_131 - .L_130)
.L_130:
        /*002c*/ 	.word	0x00000000
        /*0030*/ 	.short	0x0004
        /*0032*/ 	.short	0x0020
        /*0034*/ 	.byte	0x00, 0xf5, 0x21, 0x00


	//----- nvinfo : EIATTR_KPARAM_INFO
	.align		4
.L_131:
        /*0038*/ 	.byte	0x04, 0x17
        /*003a*/ 	.short	(.L_133 - .L_132)
.L_132:
        /*003c*/ 	.word	0x00000000
        /*0040*/ 	.short	0x0003
        /*0042*/ 	.short	0x0018
        /*0044*/ 	.byte	0x00, 0xf5, 0x21, 0x00


	//----- nvinfo : EIATTR_KPARAM_INFO
	.align		4
.L_133:
        /*0048*/ 	.byte	0x04, 0x17
        /*004a*/ 	.short	(.L_135 - .L_134)
.L_134:
        /*004c*/ 	.word	0x00000000
        /*0050*/ 	.short	0x0002
        /*0052*/ 	.short	0x0010
        /*0054*/ 	.byte	0x00, 0xf5, 0x21, 0x00


	//----- nvinfo : EIATTR_KPARAM_INFO
	.align		4
.L_135:
        /*0058*/ 	.byte	0x04, 0x17
        /*005a*/ 	.short	(.L_137 - .L_136)
.L_136:
        /*005c*/ 	.word	0x00000000
        /*0060*/ 	.short	0x0001
        /*0062*/ 	.short	0x0008
        /*0064*/ 	.byte	0x00, 0xf5, 0x21, 0x00


	//----- nvinfo : EIATTR_KPARAM_INFO
	.align		4
.L_137:
        /*0068*/ 	.byte	0x04, 0x17
        /*006a*/ 	.short	(.L_139 - .L_138)
.L_138:
        /*006c*/ 	.word	0x00000000
        /*0070*/ 	.short	0x0000
        /*0072*/ 	.short	0x0000
        /*0074*/ 	.byte	0x00, 0xf5, 0x21, 0x00


	//----- nvinfo : EIATTR_SPARSE_MMA_MASK
	.align		4
.L_139:
        /*0078*/ 	.byte	0x03, 0x50
        /*007a*/ 	.short	0x0000


	//----- nvinfo : EIATTR_MAXREG_COUNT
	.align		4
        /*007c*/ 	.byte	0x03, 0x1b
        /*007e*/ 	.short	0x00ff


	//----- nvinfo : EIATTR_NUM_BARRIERS
	.align		4
        /*0080*/ 	.byte	0x02, 0x4c
        /*0082*/ 	.byte	0x01
	.zero		1


	//----- nvinfo : EIATTR_MERCURY_ISA_VERSION
	.align		4
        /*0084*/ 	.byte	0x03, 0x5f
        /*0086*/ 	.short	0x0101


	//----- nvinfo : EIATTR_INT_WARP_WIDE_INSTR_OFFSETS
	.align		4
        /*0088*/ 	.byte	0x04, 0x31
        /*008a*/ 	.short	(.L_141 - .L_140)


	//   ....[0]....
.L_140:
        /*008c*/ 	.word	0x00000420


	//   ....[1]....
        /*0090*/ 	.word	0x000004b0


	//----- nvinfo : EIATTR_VRC_CTA_INIT_COUNT
	.align		4
.L_141:
        /*0094*/ 	.byte	0x02, 0x4a
	.zero		1
	.zero		1


	//----- nvinfo : EIATTR_EXIT_INSTR_OFFSETS
	.align		4
        /*0098*/ 	.byte	0x04, 0x1c
        /*009a*/ 	.short	(.L_143 - .L_142)


	//   ....[0]....
.L_142:
        /*009c*/ 	.word	0x000000e0


	//   ....[1]....
        /*00a0*/ 	.word	0x00000640


	//----- nvinfo : EIATTR_CRS_STACK_SIZE
	.align		4
.L_143:
        /*00a4*/ 	.byte	0x04, 0x1e
        /*00a6*/ 	.short	(.L_145 - .L_144)
.L_144:
        /*00a8*/ 	.word	0x00000000


	//----- nvinfo : EIATTR_CBANK_PARAM_SIZE
	.align		4
.L_145:
        /*00ac*/ 	.byte	0x03, 0x19
        /*00ae*/ 	.short	0x0038


	//----- nvinfo : EIATTR_PARAM_CBANK
	.align		4
        /*00b0*/ 	.byte	0x04, 0x0a
        /*00b2*/ 	.short	(.L_147 - .L_146)
	.align		4
.L_146:
        /*00b4*/ 	.word	index@(.nv.constant0._Z14cleanup_spikesPKdPKfPKiPfPiS6_S6_)
        /*00b8*/ 	.short	0x0380
        /*00ba*/ 	.short	0x0038


	//----- nvinfo : EIATTR_SW_WAR
	.align		4
.L_147:
        /*00bc*/ 	.byte	0x04, 0x36
        /*00be*/ 	.short	(.L_149 - .L_148)
.L_148:
        /*00c0*/ 	.word	0x00000008
.L_149:


//--------------------- .nv.info._Z10bestFilterPKdPKfPfPiS4_S4_ --------------------------
	.section	.nv.info._Z10bestFilterPKdPKfPfPiS4_S4_,"",@"SHT_CUDA_INFO"
	.sectionflags	@""
	.align	4


	//----- nvinfo : EIATTR_CUDA_API_VERSION
	.align		4
        /*0000*/ 	.byte	0x04, 0x37
        /*0002*/ 	.short	(.L_151 - .L_150)
.L_150:
        /*0004*/ 	.word	0x00000082


	//----- nvinfo : EIATTR_KPARAM_INFO
	.align		4
.L_151:
        /*0008*/ 	.byte	0x04, 0x17
        /*000a*/ 	.short	(.L_153 - .L_152)
.L_152:
        /*000c*/ 	.word	0x00000000
        /*0010*/ 	.short	0x0005
        /*0012*/ 	.short	0x0028
        /*0014*/ 	.byte	0x00, 0xf5, 0x21, 0x00


	//----- nvinfo : EIATTR_KPARAM_INFO
	.align		4
.L_153:
        /*0018*/ 	.byte	0x04, 0x17
        /*001a*/ 	.short	(.L_155 - .L_154)
.L_154:
        /*001c*/ 	.word	0x00000000
        /*0020*/ 	.short	0x0004
        /*0022*/ 	.short	0x0020
        /*0024*/ 	.byte	0x00, 0xf5, 0x21, 0x00


	//----- nvinfo : EIATTR_KPARAM_INFO
	.align		4
.L_155:
        /*0028*/ 	.byte	0x04, 0x17
        /*002a*/ 	.short	(.L_157 - .L_156)
.L_156:
        /*002c*/ 	.word	0x00000000
        /*0030*/ 	.short	0x0003
        /*0032*/ 	.short	0x0018
        /*0034*/ 	.byte	0x00, 0xf5, 0x21, 0x00


	//----- nvinfo : EIATTR_KPARAM_INFO
	.align		4
.L_157:
        /*0038*/ 	.byte	0x04, 0x17
        /*003a*/ 	.short	(.L_159 - .L_158)
.L_158:
        /*003c*/ 	.word	0x00000000
        /*0040*/ 	.short	0x0002
        /*0042*/ 	.short	0x0010
        /*0044*/ 	.byte	0x00, 0xf5, 0x21, 0x00


	//----- nvinfo : EIATTR_KPARAM_INFO
	.align		4
.L_159:
        /*0048*/ 	.byte	0x04, 0x17
        /*004a*/ 	.short	(.L_161 - .L_160)
.L_160:
        /*004c*/ 	.word	0x00000000
        /*0050*/ 	.short	0x0001
        /*0052*/ 	.short	0x0008
        /*0054*/ 	.byte	0x00, 0xf5, 0x21, 0x00


	//----- nvinfo : EIATTR_KPARAM_INFO
	.align		4
.L_161:
        /*0058*/ 	.byte	0x04, 0x17
        /*005a*/ 	.short	(.L_163 - .L_162)
.L_162:
        /*005c*/ 	.word	0x00000000
        /*0060*/ 	.short	0x0000
        /*0062*/ 	.short	0x0000
        /*0064*/ 	.byte	0x00, 0xf5, 0x21, 0x00


	//----- nvinfo : EIATTR_SPARSE_MMA_MASK
	.align		4
.L_163:
        /*0068*/ 	.byte	0x03, 0x50
        /*006a*/ 	.short	0x0000


	//----- nvinfo : EIATTR_MAXREG_COUNT
	.align		4
        /*006c*/ 	.byte	0x03, 0x1b
        /*006e*/ 	.short	0x00ff


	//----- nvinfo : EIATTR_MERCURY_ISA_VERSION
	.align		4
        /*0070*/ 	.byte	0x03, 0x5f
        /*0072*/ 	.short	0x0101


	//----- nvinfo : EIATTR_VRC_CTA_INIT_COUNT
	.align		4
        /*0074*/ 	.byte	0x02, 0x4a
	.zero		1
	.zero		1


	//----- nvinfo : EIATTR_EXIT_INSTR_OFFSETS
	.align		4
        /*0078*/ 	.byte	0x04, 0x1c
        /*007a*/ 	.short	(.L_165 - .L_164)


	//   ....[0]....
.L_164:
        /*007c*/ 	.word	0x000000a0


	//   ....[1]....
        /*0080*/ 	.word	0x00001050


	//----- nvinfo : EIATTR_CRS_STACK_SIZE
	.align		4
.L_165:
        /*0084*/ 	.byte	0x04, 0x1e
        /*0086*/ 	.short	(.L_167 - .L_166)
.L_166:
        /*0088*/ 	.word	0x00000000


	//----- nvinfo : EIATTR_CBANK_PARAM_SIZE
	.align		4
.L_167:
        /*008c*/ 	.byte	0x03, 0x19
        /*008e*/ 	.short	0x0030


	//----- nvinfo : EIATTR_PARAM_CBANK
	.align		4
        /*0090*/ 	.byte	0x04, 0x0a
        /*0092*/ 	.short	(.L_169 - .L_168)
	.align		4
.L_168:
        /*0094*/ 	.word	index@(.nv.constant0._Z10bestFilterPKdPKfPfPiS4_S4_)
        /*0098*/ 	.short	0x0380
        /*009a*/ 	.short	0x0030


	//----- nvinfo : EIATTR_SW_WAR
	.align		4
.L_169:
        /*009c*/ 	.byte	0x04, 0x36
        /*009e*/ 	.short	(.L_171 - .L_170)
.L_170:
        /*00a0*/ 	.word	0x00000008
.L_171:


//--------------------- .nv.info._Z6Conv1DPKdPKfS2_Pf --------------------------
	.section	.nv.info._Z6Conv1DPKdPKfS2_Pf,"",@"SHT_CUDA_INFO"
	.sectionflags	@""
	.align	4


	//----- nvinfo : EIATTR_CUDA_API_VERSION
	.align		4
        /*0000*/ 	.byte	0x04, 0x37
        /*0002*/ 	.short	(.L_173 - .L_172)
.L_172:
        /*0004*/ 	.word	0x00000082


	//----- nvinfo : EIATTR_KPARAM_INFO
	.align		4
.L_173:
        /*0008*/ 	.byte	0x04, 0x17
        /*000a*/ 	.short	(.L_175 - .L_174)
.L_174:
        /*000c*/ 	.word	0x00000000
        /*0010*/ 	.short	0x0003
        /*0012*/ 	.short	0x0018
        /*0014*/ 	.byte	0x00, 0xf5, 0x21, 0x00


	//----- nvinfo : EIATTR_KPARAM_INFO
	.align		4
.L_175:
        /*0018*/ 	.byte	0x04, 0x17
        /*001a*/ 	.short	(.L_177 - .L_176)
.L_176:
        /*001c*/ 	.word	0x00000000
        /*0020*/ 	.short	0x0002
        /*0022*/ 	.short	0x0010
        /*0024*/ 	.byte	0x00, 0xf5, 0x21, 0x00


	//----- nvinfo : EIATTR_KPARAM_INFO
	.align		4
.L_177:
        /*0028*/ 	.byte	0x04, 0x17
        /*002a*/ 	.short	(.L_179 - .L_178)
.L_178:
        /*002c*/ 	.word	0x00000000
        /*0030*/ 	.short	0x0001
        /*0032*/ 	.short	0x0008
        /*0034*/ 	.byte	0x00, 0xf5, 0x21, 0x00


	//----- nvinfo : EIATTR_KPARAM_INFO
	.align		4
.L_179:
        /*0038*/ 	.byte	0x04, 0x17
        /*003a*/ 	.short	(.L_181 - .L_180)
.L_180:
        /*003c*/ 	.word	0x00000000
        /*0040*/ 	.short	0x0000
        /*0042*/ 	.short	0x0000
        /*0044*/ 	.byte	0x00, 0xf5, 0x21, 0x00


	//----- nvinfo : EIATTR_SPARSE_MMA_MASK
	.align		4
.L_181:
        /*0048*/ 	.byte	0x03, 0x50
        /*004a*/ 	.short	0x0000


	//----- nvinfo : EIATTR_MAXREG_COUNT
	.align		4
        /*004c*/ 	.byte	0x03, 0x1b
        /*004e*/ 	.short	0x00ff


	//----- nvinfo : EIATTR_NUM_BARRIERS
	.align		4
        /*0050*/ 	.byte	0x02, 0x4c
        /*0052*/ 	.byte	0x01
	.zero		1


	//----- nvinfo : EIATTR_MERCURY_ISA_VERSION
	.align		4
        /*0054*/ 	.byte	0x03, 0x5f
        /*0056*/ 	.short	0x0101


	//----- nvinfo : EIATTR_VRC_CTA_INIT_COUNT
	.align		4
        /*0058*/ 	.byte	0x02, 0x4a
	.zero		1
	.zero		1


	//----- nvinfo : EIATTR_EXIT_INSTR_OFFSETS
	.align		4
        /*005c*/ 	.byte	0x04, 0x1c
        /*005e*/ 	.short	(.L_183 - .L_182)


	//   ....[0]....
.L_182:
        /*0060*/ 	.word	0x000001a0


	//   ....[1]....
        /*0064*/ 	.word	0x000007b0


	//----- nvinfo : EIATTR_CBANK_PARAM_SIZE
	.align		4
.L_183:
        /*0068*/ 	.byte	0x03, 0x19
        /*006a*/ 	.short	0x0020


	//----- nvinfo : EIATTR_PARAM_CBANK
	.align		4
        /*006c*/ 	.byte	0x04, 0x0a
        /*006e*/ 	.short	(.L_185 - .L_184)
	.align		4
.L_184:
        /*0070*/ 	.word	index@(.nv.constant0._Z6Conv1DPKdPKfS2_Pf)
        /*0074*/ 	.short	0x0380
        /*0076*/ 	.short	0x0020


	//----- nvinfo : EIATTR_SW_WAR
	.align		4
.L_185:
        /*0078*/ 	.byte	0x04, 0x36
        /*007a*/ 	.short	(.L_187 - .L_186)
.L_186:
        /*007c*/ 	.word	0x00000008
.L_187:


//--------------------- .nv.info._Z11sumChannelsPKdPKfPfPiPKi --------------------------
	.section	.nv.info._Z11sumChannelsPKdPKfPfPiPKi,"",@"SHT_CUDA_INFO"
	.sectionflags	@""
	.align	4


	//----- nvinfo : EIATTR_CUDA_API_VERSION
	.align		4
        /*0000*/ 	.byte	0x04, 0x37
        /*0002*/ 	.short	(.L_189 - .L_188)
.L_188:
        /*0004*/ 	.word	0x00000082


	//----- nvinfo : EIATTR_KPARAM_INFO
	.align		4
.L_189:
        /*0008*/ 	.byte	0x04, 0x17
        /*000a*/ 	.short	(.L_191 - .L_190)
.L_190:
        /*000c*/ 	.word	0x00000000
        /*0010*/ 	.short	0x0004
        /*0012*/ 	.short	0x0020
        /*0014*/ 	.byte	0x00, 0xf5, 0x21, 0x00


	//----- nvinfo : EIATTR_KPARAM_INFO
	.align		4
.L_191:
        /*0018*/ 	.byte	0x04, 0x17
        /*001a*/ 	.short	(.L_193 - .L_192)
.L_192:
        /*001c*/ 	.word	0x00000000
        /*0020*/ 	.short	0x0003
        /*0022*/ 	.short	0x0018
        /*0024*/ 	.byte	0x00, 0xf5, 0x21, 0x00


	//----- nvinfo : EIATTR_KPARAM_INFO
	.align		4
.L_193:
        /*0028*/ 	.byte	0x04, 0x17
        /*002a*/ 	.short	(.L_195 - .L_194)
.L_194:
        /*002c*/ 	.word	0x00000000
        /*0030*/ 	.short	0x0002
        /*0032*/ 	.short	0x0010
        /*0034*/ 	.byte	0x00, 0xf5, 0x21, 0x00


	//----- nvinfo : EIATTR_KPARAM_INFO
	.align		4
.L_195:
        /*0038*/ 	.byte	0x04, 0x17
        /*003a*/ 	.short	(.L_197 - .L_196)
.L_196:
        /*003c*/ 	.word	0x00000000
        /*0040*/ 	.short	0x0001
        /*0042*/ 	.short	0x0008
        /*0044*/ 	.byte	0x00, 0xf5, 0x21, 0x00


	//----- nvinfo : EIATTR_KPARAM_INFO
	.align		4
.L_197:
        /*0048*/ 	.byte	0x04, 0x17
        /*004a*/ 	.short	(.L_199 - .L_198)
.L_198:
        /*004c*/ 	.word	0x00000000
        /*0050*/ 	.short	0x0000
        /*0052*/ 	.short	0x0000
        /*0054*/ 	.byte	0x00, 0xf5, 0x21, 0x00


	//----- nvinfo : EIATTR_SPARSE_MMA_MASK
	.align		4
.L_199:
        /*0058*/ 	.byte	0x03, 0x50
        /*005a*/ 	.short	0x0000


	//----- nvinfo : EIATTR_MAXREG_COUNT
	.align		4
        /*005c*/ 	.byte	0x03, 0x1b
        /*005e*/ 	.short	0x00ff


	//----- nvinfo : EIATTR_MERCURY_ISA_VERSION
	.align		4
        /*0060*/ 	.byte	0x03, 0x5f
        /*0062*/ 	.short	0x0101


	//----- nvinfo : EIATTR_VRC_CTA_INIT_COUNT
	.align		4
        /*0064*/ 	.byte	0x02, 0x4a
	.zero		1
	.zero		1


	//----- nvinfo : EIATTR_EXIT_INSTR_OFFSETS
	.align		4
        /*0068*/ 	.byte	0x04, 0x1c
        /*006a*/ 	.short	(.L_201 - .L_200)


	//   ....[0]....
.L_200:
        /*006c*/ 	.word	0x000000b0


	//   ....[1]....
        /*0070*/ 	.word	0x00001dd0


	//----- nvinfo : EIATTR_CRS_STACK_SIZE
	.align		4
.L_201:
        /*0074*/ 	.byte	0x04, 0x1e
        /*0076*/ 	.short	(.L_203 - .L_202)
.L_202:
        /*0078*/ 	.word	0x00000000


	//----- nvinfo : EIATTR_CBANK_PARAM_SIZE
	.align		4
.L_203:
        /*007c*/ 	.byte	0x03, 0x19
        /*007e*/ 	.short	0x0028


	//----- nvinfo : EIATTR_PARAM_CBANK
	.align		4
        /*0080*/ 	.byte	0x04, 0x0a
        /*0082*/ 	.short	(.L_205 - .L_204)
	.align		4
.L_204:
        /*0084*/ 	.word	index@(.nv.constant0._Z11sumChannelsPKdPKfPfPiPKi)
        /*0088*/ 	.short	0x0380
        /*008a*/ 	.short	0x0028


	//----- nvinfo : EIATTR_SW_WAR
	.align		4
.L_205:
        /*008c*/ 	.byte	0x04, 0x36
        /*008e*/ 	.short	(.L_207 - .L_206)
.L_206:
        /*0090*/ 	.word	0x00000008
.L_207:


//--------------------- .nv.callgraph             --------------------------
	.section	.nv.callgraph,"",@"SHT_CUDA_CALLGRAPH"
	.align	4
	.sectionentsize	8
	.align		4
        /*0000*/ 	.word	0x00000000
	.align		4
        /*0004*/ 	.word	0xffffffff
	.align		4
        /*0008*/ 	.word	0x00000000
	.align		4
        /*000c*/ 	.word	0xfffffffe
	.align		4
        /*0010*/ 	.word	0x00000000
	.align		4
        /*0014*/ 	.word	0xfffffffd
	.align		4
        /*0018*/ 	.word	0x00000000
	.align		4
        /*001c*/ 	.word	0xfffffffc


//--------------------- .text._Z14extract_snips2PKdPKfPKiS4_S4_S4_S4_S2_Pf --------------------------
	.section	.text._Z14extract_snips2PKdPKfPKiS4_S4_S4_S4_S2_Pf,"ax",@progbits
	.align	128
        .global         _Z14extract_snips2PKdPKfPKiS4_S4_S4_S4_S2_Pf
        .type           _Z14extract_snips2PKdPKfPKiS4_S4_S4_S4_S2_Pf,@function
        .size           _Z14extract_snips2PKdPKfPKiS4_S4_S4_S4_S2_Pf,(.L_x_107 - _Z14extract_snips2PKdPKfPKiS4_S4_S4_S4_S2_Pf)
        .other          _Z14extract_snips2PKdPKfPKiS4_S4_S4_S4_S2_Pf,@"STO_CUDA_ENTRY STV_DEFAULT"
_Z14extract_snips2PKdPKfPKiS4_S4_S4_S4_S2_Pf:
.text._Z14extract_snips2PKdPKfPKiS4_S4_S4_S4_S2_Pf:
[----:B------:R-:W-:Y:S08]  /*0000*/  LDC R1, c[0x0][0x37c] ;  /* 0x0000df00ff017b82 */ /* 0x000ff00000000800 */
[----:B------:R-:W0:Y:S01]  /*0010*/  LDC.64 R2, c[0x0][0x3a0] ;  /* 0x0000e800ff027b82 */ /* 0x000e220000000a00 */
[----:B------:R-:W0:Y:S02]  /*0020*/  LDCU.64 UR4, c[0x0][0x358] ;  /* 0x00006b00ff0477ac */ /* 0x000e240008000a00 */
[----:B0-----:R-:W2:Y:S02]  /*0030*/  LDG.E R7, desc[UR4][R2.64+0x4] ;  /* 0x0000040402077981 */ /* 0x001ea4000c1e1900 */
[----:B--2---:R-:W-:-:S13]  /*0040*/  ISETP.GE.AND P0, PT, R7, 0x1, PT ;  /* 0x000000010700780c */ /* 0x004fda0003f06270 */
[----:B------:R-:W-:Y:S05]  /*0050*/  @!P0 EXIT ;  /* 0x000000000000894d */ /* 0x000fea0003800000 */
[----:B------:R-:W0:Y:S02]  /*0060*/  LDC.64 R18, c[0x0][0x380] ;  /* 0x0000e000ff127b82 */ /* 0x000e240000000a00 */
[----:B0-----:R-:W2:Y:S04]  /*0070*/  LDG.E.64 R16, desc[UR4][R18.64+0x50] ;  /* 0x0000500412107981 */ /* 0x001ea8000c1e1b00 */
[----:B------:R-:W3:Y:S04]  /*0080*/  LDG.E.64 R10, desc[UR4][R18.64+0x20] ;  /* 0x00002004120a7981 */ /* 0x000ee8000c1e1b00 */
[----:B------:R-:W4:Y:S04]  /*0090*/  LDG.E.64 R12, desc[UR4][R18.64+0x68] ;  /* 0x00006804120c7981 */ /* 0x000f28000c1e1b00 */
[----:B------:R-:W5:Y:S01]  /*00a0*/  LDG.E.64 R14, desc[UR4][R18.64+0x48] ;  /* 0x00004804120e7981 */ /* 0x000f62000c1e1b00 */
[----:B------:R-:W0:Y:S01]  /*00b0*/  S2UR UR6, SR_CTAID.X ;  /* 0x00000000000679c3 */ /* 0x000e220000002500 */
[----:B------:R-:W1:Y:S01]  /*00c0*/  S2R R3, SR_TID.Y ;  /* 0x0000000000037919 */ /* 0x000e620000002200 */
[----:B------:R-:W0:Y:S01]  /*00d0*/  S2R R5, SR_TID.X ;  /* 0x0000000000057919 */ /* 0x000e220000002100 */
[----:B------:R-:W-:Y:S01]  /*00e0*/  VIMNMX R7, PT, PT, R7, 0x1388, PT ;  /* 0x0000138807077848 */ /* 0x000fe20003fe0100 */
[----:B------:R-:W-:Y:S01]  /*00f0*/  IMAD.MOV.U32 R8, RZ, RZ, RZ ;  /* 0x000000ffff087224 */ /* 0x000fe200078e00ff */
[----:B------:R-:W0:Y:S01]  /*0100*/  LDCU UR7, c[0x0][0x364] ;  /* 0x00006c80ff0777ac */ /* 0x000e220008000800 */
[----:B--2---:R-:W0:Y:S08]  /*0110*/  F2I.F64.TRUNC R9, R16 ;  /* 0x0000001000097311 */ /* 0x004e30000030d100 */
[----:B---3--:R2:W3:Y:S08]  /*0120*/  F2I.F64.TRUNC R2, R10 ;  /* 0x0000000a00027311 */ /* 0x0084f0000030d100 */
[----:B----4-:R2:W4:Y:S08]  /*0130*/  F2I.F64.TRUNC R4, R12 ;  /* 0x0000000c00047311 */ /* 0x010530000030d100 */
[----:B-----5:R2:W1:Y:S01]  /*0140*/  F2I.F64.TRUNC R6, R14 ;  /* 0x0000000e00067311 */ /* 0x020462000030d100 */
[----:B0--3--:R-:W-:-:S07]  /*0150*/  IMAD R9, R9, UR6, RZ ;  /* 0x0000000609097c24 */ /* 0x009fce000f8e02ff */
.L_x_6:
[----:B0-2---:R-:W0:Y:S02]  /*0160*/  LDC.64 R10, c[0x0][0x398] ;  /* 0x0000e600ff0a7b82 */ /* 0x005e240000000a00 */
[----:B0-----:R-:W-:-:S06]  /*0170*/  IMAD.WIDE.U32 R10, R8, 0x4, R10 ;  /* 0x00000004080a7825 */ /* 0x001fcc00078e000a */
[----:B------:R-:W2:Y:S02]  /*0180*/  LDG.E R10, desc[UR4][R10.64] ;  /* 0x000000040a0a7981 */ /* 0x000ea4000c1e1900 */
[----:B--2---:R-:W-:-:S13]  /*0190*/  ISETP.NE.AND P0, PT, R10, UR6, PT ;  /* 0x000000060a007c0c */ /* 0x004fda000bf05270 */
[----:B------:R-:W-:Y:S05]  /*01a0*/  @P0 BRA `(.L_x_0) ;  /* 0x0000000400a00947 */ /* 0x000fea0003800000 */
[----:B------:R-:W0:Y:S08]  /*01b0*/  LDC.64 R14, c[0x0][0x390] ;  /* 0x0000e400ff0e7b82 */ /* 0x000e300000000a00 */
[----:B------:R-:W2:Y:S01]  /*01c0*/  LDC.64 R10, c[0x0][0x3a8] ;  /* 0x0000ea00ff0a7b82 */ /* 0x000ea20000000a00 */
[----:B0-----:R-:W-:-:S05]  /*01d0*/  IMAD.WIDE.U32 R14, R8, 0x4, R14 ;  /* 0x00000004080e7825 */ /* 0x001fca00078e000e */
[----:B------:R-:W2:Y:S01]  /*01e0*/  LDG.E R13, desc[UR4][R14.64] ;  /* 0x000000040e0d7981 */ /* 0x000ea2000c1e1900 */
[----:B----4-:R-:W-:-:S04]  /*01f0*/  IABS R17, R4 ;  /* 0x0000000400117213 */ /* 0x010fc80000000000 */
[----:B------:R-:W0:Y:S08]  /*0200*/  I2F.RP R0, R17 ;  /* 0x0000001100007306 */ /* 0x000e300000209400 */
[----:B0-----:R-:W0:Y:S01]  /*0210*/  MUFU.RCP R0, R0 ;  /* 0x0000000000007308 */ /* 0x001e220000001000 */
[----:B--2---:R-:W-:-:S05]  /*0220*/  IMAD.WIDE R10, R13, 0x4, R10 ;  /* 0x000000040d0a7825 */ /* 0x004fca00078e020a */
[----:B------:R2:W3:Y:S01]  /*0230*/  LDG.E R21, desc[UR4][R10.64] ;  /* 0x000000040a157981 */ /* 0x0004e2000c1e1900 */
[----:B0-----:R-:W-:Y:S01]  /*0240*/  VIADD R12, R0, 0xffffffe ;  /* 0x0ffffffe000c7836 */ /* 0x001fe20000000000 */
[----:B------:R-:W-:Y:S01]  /*0250*/  IABS R18, R4 ;  /* 0x0000000400127213 */ /* 0x000fe20000000000 */
[----:B------:R-:W-:Y:S02]  /*0260*/  BSSY.RECONVERGENT B0, `(.L_x_0) ;  /* 0x000005c000007945 */ /* 0x000fe40003800200 */
[----:B------:R0:W4:Y:S02]  /*0270*/  F2I.FTZ.U32.TRUNC.NTZ R13, R12 ;  /* 0x0000000c000d7305 */ /* 0x000124000021f000 */
[----:B--2---:R-:W-:Y:S02]  /*0280*/  IMAD.MOV R10, RZ, RZ, -R18 ;  /* 0x000000ffff0a7224 */ /* 0x004fe400078e0a12 */
[----:B0-----:R-:W-:Y:S02]  /*0290*/  IMAD.MOV.U32 R12, RZ, RZ, RZ ;  /* 0x000000ffff0c7224 */ /* 0x001fe400078e00ff */
[----:B----4-:R-:W-:-:S04]  /*02a0*/  IMAD.MOV R16, RZ, RZ, -R13 ;  /* 0x000000ffff107224 */ /* 0x010fc800078e0a0d */
[----:B------:R-:W-:-:S04]  /*02b0*/  IMAD R19, R16, R17, RZ ;  /* 0x0000001110137224 */ /* 0x000fc800078e02ff */
[----:B------:R-:W-:Y:S01]  /*02c0*/  IMAD.HI.U32 R13, R13, R19, R12 ;  /* 0x000000130d0d7227 */ /* 0x000fe200078e000c */
[----:B---3--:R-:W-:Y:S02]  /*02d0*/  IABS R0, R21 ;  /* 0x0000001500007213 */ /* 0x008fe40000000000 */
[----:B------:R-:W-:-:S03]  /*02e0*/  ISETP.GE.AND P2, PT, R21, RZ, PT ;  /* 0x000000ff1500720c */ /* 0x000fc60003f46270 */
[----:B------:R-:W-:-:S04]  /*02f0*/  IMAD.HI.U32 R13, R13, R0, RZ ;  /* 0x000000000d0d7227 */ /* 0x000fc800078e00ff */
[----:B------:R-:W-:-:S05]  /*0300*/  IMAD R0, R13, R10, R0 ;  /* 0x0000000a0d007224 */ /* 0x000fca00078e0200 */
[----:B------:R-:W-:-:S13]  /*0310*/  ISETP.GT.U32.AND P0, PT, R17, R0, PT ;  /* 0x000000001100720c */ /* 0x000fda0003f04070 */
[----:B------:R-:W-:-:S04]  /*0320*/  @!P0 IMAD.IADD R0, R0, 0x1, -R17 ;  /* 0x0000000100008824 */ /* 0x000fc800078e0a11 */
[----:B------:R-:W-:Y:S01]  /*0330*/  IMAD.IADD R11, R0, 0x1, -R17 ;  /* 0x00000001000b7824 */ /* 0x000fe200078e0a11 */
[----:B------:R-:W-:-:S04]  /*0340*/  ISETP.GT.U32.AND P1, PT, R17, R0, PT ;  /* 0x000000001100720c */ /* 0x000fc80003f24070 */
[----:B------:R-:W-:Y:S02]  /*0350*/  SEL R10, R11, R0, !P1 ;  /* 0x000000000b0a7207 */ /* 0x000fe40004800000 */
[----:B------:R-:W-:Y:S02]  /*0360*/  ISETP.NE.AND P1, PT, R4, RZ, PT ;  /* 0x000000ff0400720c */ /* 0x000fe40003f25270 */
[----:B------:R-:W-:Y:S01]  /*0370*/  LOP3.LUT R11, RZ, R4, RZ, 0x33, !PT ;  /* 0x00000004ff0b7212 */ /* 0x000fe200078e33ff */
[----:B------:R-:W-:-:S05]  /*0380*/  @!P2 IMAD.MOV R10, RZ, RZ, -R10 ;  /* 0x000000ffff0aa224 */ /* 0x000fca00078e0a0a */
[----:B------:R-:W-:-:S04]  /*0390*/  SEL R10, R11, R10, !P1 ;  /* 0x0000000a0b0a7207 */ /* 0x000fc80004800000 */
[----:B-1----:R-:W-:-:S13]  /*03a0*/  ISETP.GT.AND P2, PT, R3, R10, PT ;  /* 0x0000000a0300720c */ /* 0x002fda0003f44270 */
[----:B------:R-:W-:Y:S05]  /*03b0*/  @P2 BRA `(.L_x_1) ;  /* 0x0000000400182947 */ /* 0x000fea0003800000 */
[----:B------:R-:W-:Y:S01]  /*03c0*/  ISETP.GE.U32.AND P2, PT, R0, R17, PT ;  /* 0x000000110000720c */ /* 0x000fe20003f46070 */
[----:B------:R-:W-:Y:S01]  /*03d0*/  @!P0 VIADD R13, R13, 0x1 ;  /* 0x000000010d0d8836 */ /* 0x000fe20000000000 */
[----:B------:R-:W-:Y:S01]  /*03e0*/  LOP3.LUT R0, R21, R4, RZ, 0x3c, !PT ;  /* 0x0000000415007212 */ /* 0x000fe200078e3cff */
[----:B------:R-:W0:Y:S03]  /*03f0*/  I2F.F64 R26, R10 ;  /* 0x0000000a001a7312 */ /* 0x000e260000201c00 */
[----:B------:R-:W-:-:S07]  /*0400*/  ISETP.GE.AND P3, PT, R0, RZ, PT ;  /* 0x000000ff0000720c */ /* 0x000fce0003f66270 */
[----:B------:R-:W-:Y:S01]  /*0410*/  @P2 VIADD R13, R13, 0x1 ;  /* 0x000000010d0d2836 */ /* 0x000fe20000000000 */
[----:B0-----:R-:W-:-:S05]  /*0420*/  DADD R26, R26, 1 ;  /* 0x3ff000001a1a7429 */ /* 0x001fca0000000000 */
[----:B------:R-:W-:-:S05]  /*0430*/  @!P3 IMAD.MOV R13, RZ, RZ, -R13 ;  /* 0x000000ffff0db224 */ /* 0x000fca00078e0a0d */
[----:B------:R-:W-:Y:S01]  /*0440*/  SEL R28, R11, R13, !P1 ;  /* 0x0000000d0b1c7207 */ /* 0x000fe20004800000 */
[----:B------:R-:W-:-:S04]  /*0450*/  IMAD.MOV.U32 R11, RZ, RZ, R3 ;  /* 0x000000ffff0b7224 */ /* 0x000fc800078e0003 */
[----:B------:R-:W-:-:S07]  /*0460*/  IMAD R28, R2, R28, R5 ;  /* 0x0000001c021c7224 */ /* 0x000fce00078e0205 */
.L_x_5:
[----:B------:R-:W2:Y:S01]  /*0470*/  LDG.E R17, desc[UR4][R14.64] ;  /* 0x000000040e117981 */ /* 0x000ea2000c1e1900 */
[----:B0-----:R-:W2:Y:S01]  /*0480*/  LDC.64 R12, c[0x0][0x388] ;  /* 0x0000e200ff0c7b82 */ /* 0x001ea20000000a00 */
[----:B------:R-:W-:Y:S01]  /*0490*/  MOV R16, 0x1 ;  /* 0x0000000100107802 */ /* 0x000fe20000000f00 */
[----:B--2---:R-:W-:-:S06]  /*04a0*/  IMAD.WIDE R12, R17, 0x4, R12 ;  /* 0x00000004110c7825 */ /* 0x004fcc00078e020c */
[----:B------:R-:W2:Y:S01]  /*04b0*/  LDG.E R12, desc[UR4][R12.64] ;  /* 0x000000040c0c7981 */ /* 0x000ea2000c1e1900 */
[----:B------:R-:W0:Y:S02]  /*04c0*/  MUFU.RCP64H R17, R27 ;  /* 0x0000001b00117308 */ /* 0x000e240000001800 */
[----:B0-----:R-:W-:-:S08]  /*04d0*/  DFMA R18, -R26, R16, 1 ;  /* 0x3ff000001a12742b */ /* 0x001fd00000000110 */
[----:B------:R-:W-:-:S08]  /*04e0*/  DFMA R18, R18, R18, R18 ;  /* 0x000000121212722b */ /* 0x000fd00000000012 */
[----:B------:R-:W-:-:S08]  /*04f0*/  DFMA R18, R16, R18, R16 ;  /* 0x000000121012722b */ /* 0x000fd00000000010 */
[----:B------:R-:W-:-:S08]  /*0500*/  DFMA R20, -R26, R18, 1 ;  /* 0x3ff000001a14742b */ /* 0x000fd00000000112 */
[----:B------:R-:W-:Y:S01]  /*0510*/  DFMA R20, R18, R20, R18 ;  /* 0x000000141214722b */ /* 0x000fe20000000012 */
[----:B--2---:R-:W0:Y:S07]  /*0520*/  F2F.F64.F32 R16, R12 ;  /* 0x0000000c00107310 */ /* 0x004e2e0000201800 */
[----:B0-----:R-:W-:Y:S01]  /*0530*/  DMUL R30, R16, R20 ;  /* 0x00000014101e7228 */ /* 0x001fe20000000000 */
[----:B------:R-:W-:-:S07]  /*0540*/  FSETP.GEU.AND P1, PT, |R17|, 6.5827683646048100446e-37, PT ;  /* 0x036000001100780b */ /* 0x000fce0003f2e200 */
[----:B------:R-:W-:-:S08]  /*0550*/  DFMA R18, -R26, R30, R16 ;  /* 0x0000001e1a12722b */ /* 0x000fd00000000110 */
[----:B------:R-:W-:-:S10]  /*0560*/  DFMA R30, R20, R18, R30 ;  /* 0x00000012141e722b */ /* 0x000fd4000000001e */
[----:B------:R-:W-:-:S05]  /*0570*/  FFMA R0, RZ, R27, R31 ;  /* 0x0000001bff007223 */ /* 0x000fca000000001f */
[----:B------:R-:W-:-:S13]  /*0580*/  FSETP.GT.AND P0, PT, |R0|, 1.469367938527859385e-39, PT ;  /* 0x001000000000780b */ /* 0x000fda0003f04200 */
[----:B------:R-:W-:Y:S05]  /*0590*/  @P0 BRA P1, `(.L_x_2) ;  /* 0x0000000000080947 */ /* 0x000fea0000800000 */
[----:B------:R-:W-:-:S07]  /*05a0*/  MOV R0, 0x5c0 ;  /* 0x000005c000007802 */ /* 0x000fce0000000f00 */
[----:B------:R-:W-:Y:S05]  /*05b0*/  CALL.REL.NOINC `($__internal_0_$__cuda_sm20_div_rn_f64_full) ;  /* 0x0000000000ac7944 */ /* 0x000fea0003c00000 */
.L_x_2:
[----:B------:R-:W0:Y:S01]  /*05c0*/  MUFU.RSQ64H R25, R31 ;  /* 0x0000001f00197308 */ /* 0x000e220000001c00 */
[----:B------:R-:W-:Y:S01]  /*05d0*/  VIADD R24, R31, 0xfcb00000 ;  /* 0xfcb000001f187836 */ /* 0x000fe20000000000 */
[----:B------:R-:W-:Y:S01]  /*05e0*/  BSSY.RECONVERGENT B1, `(.L_x_3) ;  /* 0x0000011000017945 */ /* 0x000fe20003800200 */
[----:B------:R-:W-:Y:S02]  /*05f0*/  IMAD.MOV.U32 R16, RZ, RZ, 0x0 ;  /* 0x00000000ff107424 */ /* 0x000fe400078e00ff */
[----:B------:R-:W-:Y:S01]  /*0600*/  IMAD.MOV.U32 R17, RZ, RZ, 0x3fd80000 ;  /* 0x3fd80000ff117424 */ /* 0x000fe200078e00ff */
[----:B------:R-:W-:Y:S01]  /*0610*/  ISETP.GE.U32.AND P0, PT, R24, 0x7ca00000, PT ;  /* 0x7ca000001800780c */ /* 0x000fe20003f06070 */
[----:B0-----:R-:W-:-:S08]  /*0620*/  DMUL R12, R24, R24 ;  /* 0x00000018180c7228 */ /* 0x001fd00000000000 */
[----:B------:R-:W-:-:S08]  /*0630*/  DFMA R12, -R12, R30, 1 ;  /* 0x3ff000000c0c742b */ /* 0x000fd0000000011e */
[----:B------:R-:W-:Y:S02]  /*0640*/  DFMA R16, R12, R16, 0.5 ;  /* 0x3fe000000c10742b */ /* 0x000fe40000000010 */
[----:B------:R-:W-:-:S08]  /*0650*/  DMUL R12, R24, R12 ;  /* 0x0000000c180c7228 */ /* 0x000fd00000000000 */
[----:B------:R-:W-:-:S08]  /*0660*/  DFMA R12, R16, R12, R24 ;  /* 0x0000000c100c722b */ /* 0x000fd00000000018 */
[----:B------:R-:W-:Y:S02]  /*0670*/  DMUL R16, R12, R30 ;  /* 0x0000001e0c107228 */ /* 0x000fe40000000000 */
[----:B------:R-:W-:Y:S02]  /*0680*/  VIADD R21, R13, 0xfff00000 ;  /* 0xfff000000d157836 */ /* 0x000fe40000000000 */
[----:B------:R-:W-:-:S04]  /*0690*/  IMAD.MOV.U32 R20, RZ, RZ, R12 ;  /* 0x000000ffff147224 */ /* 0x000fc800078e000c */
[----:B------:R-:W-:-:S08]  /*06a0*/  DFMA R18, R16, -R16, R30 ;  /* 0x800000101012722b */ /* 0x000fd0000000001e */
[----:B------:R-:W-:Y:S01]  /*06b0*/  DFMA R22, R18, R20, R16 ;  /* 0x000000141216722b */ /* 0x000fe20000000010 */
[----:B------:R-:W-:Y:S10]  /*06c0*/  @!P0 BRA `(.L_x_4) ;  /* 0x0000000000088947 */ /* 0x000ff40003800000 */
[----:B------:R-:W-:-:S07]  /*06d0*/  MOV R0, 0x6f0 ;  /* 0x000006f000007802 */ /* 0x000fce0000000f00 */
[----:B------:R-:W-:Y:S05]  /*06e0*/  CALL.REL.NOINC `($__internal_1_$__cuda_sm20_dsqrt_rn_f64_mediumpath_v1) ;  /* 0x0000000400d47944 */ /* 0x000fea0003c00000 */
.L_x_4:
[----:B------:R-:W-:Y:S05]  /*06f0*/  BSYNC.RECONVERGENT B1 ;  /* 0x0000000000017941 */ /* 0x000fea0003800200 */
.L_x_3:
[----:B------:R-:W0:Y:S08]  /*0700*/  LDC.64 R16, c[0x0][0x3b8] ;  /* 0x0000ee00ff107b82 */ /* 0x000e300000000a00 */
[----:B------:R-:W1:Y:S01]  /*0710*/  LDC.64 R12, c[0x0][0x3b0] ;  /* 0x0000ec00ff0c7b82 */ /* 0x000e620000000a00 */
[----:B0-----:R-:W-:-:S06]  /*0720*/  IMAD.WIDE R16, R28, 0x4, R16 ;  /* 0x000000041c107825 */ /* 0x001fcc00078e0210 */
[----:B------:R-:W2:Y:S01]  /*0730*/  LDG.E R16, desc[UR4][R16.64] ;  /* 0x0000000410107981 */ /* 0x000ea2000c1e1900 */
[----:B------:R-:W-:-:S04]  /*0740*/  IMAD.IADD R21, R9, 0x1, R11 ;  /* 0x0000000109157824 */ /* 0x000fc800078e020b */
[----:B-1----:R-:W-:Y:S02]  /*0750*/  IMAD.WIDE R20, R21, 0x4, R12 ;  /* 0x0000000415147825 */ /* 0x002fe400078e020c */
[----:B------:R-:W0:Y:S04]  /*0760*/  LDC.64 R12, c[0x0][0x3c0] ;  /* 0x0000f000ff0c7b82 */ /* 0x000e280000000a00 */
[----:B------:R-:W3:Y:S01]  /*0770*/  LDG.E R21, desc[UR4][R20.64] ;  /* 0x0000000414157981 */ /* 0x000ee2000c1e1900 */
[----:B------:R-:W-:-:S05]  /*0780*/  VIADD R11, R11, UR7 ;  /* 0x000000070b0b7c36 */ /* 0x000fca0008000000 */
[----:B------:R-:W-:Y:S01]  /*0790*/  ISETP.GT.AND P0, PT, R11, R10, PT ;  /* 0x0000000a0b00720c */ /* 0x000fe20003f04270 */
[----:B--2---:R-:W1:Y:S01]  /*07a0*/  F2F.F64.F32 R18, R16 ;  /* 0x0000001000127310 */ /* 0x004e620000201800 */
[----:B---3--:R-:W-:Y:S01]  /*07b0*/  IMAD R0, R6, R8, R21 ;  /* 0x0000000806007224 */ /* 0x008fe200078e0215 */
[----:B-1----:R-:W-:-:S03]  /*07c0*/  DMUL R18, R18, R22 ;  /* 0x0000001612127228 */ /* 0x002fc60000000000 */
[----:B------:R-:W-:-:S04]  /*07d0*/  IMAD R23, R2, R0, R5 ;  /* 0x0000000002177224 */ /* 0x000fc800078e0205 */
[----:B0-----:R-:W-:-:S03]  /*07e0*/  IMAD.WIDE R12, R23, 0x4, R12 ;  /* 0x00000004170c7825 */ /* 0x001fc600078e020c */
[----:B------:R-:W0:Y:S02]  /*07f0*/  F2F.F32.F64 R19, R18 ;  /* 0x0000001200137310 */ /* 0x000e240000301000 */
[----:B0-----:R0:W-:Y:S01]  /*0800*/  STG.E desc[UR4][R12.64], R19 ;  /* 0x000000130c007986 */ /* 0x0011e2000c101904 */
[----:B------:R-:W-:Y:S05]  /*0810*/  @!P0 BRA `(.L_x_5) ;  /* 0xfffffffc00148947 */ /* 0x000fea000383ffff */
.L_x_1:
[----:B------:R-:W-:Y:S05]  /*0820*/  BSYNC.RECONVERGENT B0 ;  /* 0x0000000000007941 */ /* 0x000fea0003800200 */
.L_x_0:
[----:B------:R-:W-:-:S05]  /*0830*/  VIADD R8, R8, 0x1 ;  /* 0x0000000108087836 */ /* 0x000fca0000000000 */
[----:B------:R-:W-:-:S13]  /*0840*/  ISETP.NE.AND P0, PT, R8, R7, PT ;  /* 0x000000070800720c */ /* 0x000fda0003f05270 */
[----:B------:R-:W-:Y:S05]  /*0850*/  @P0 BRA `(.L_x_6) ;  /* 0xfffffff800400947 */ /* 0x000fea000383ffff */
[----:B------:R-:W-:Y:S05]  /*0860*/  EXIT ;  /* 0x000000000000794d */ /* 0x000fea0003800000 */
        .weak           $__internal_0_$__cuda_sm20_div_rn_f64_full
        .type           $__internal_0_$__cuda_sm20_div_rn_f64_full,@function
        .size           $__internal_0_$__cuda_sm20_div_rn_f64_full,($__internal_1_$__cuda_sm20_dsqrt_rn_f64_mediumpath_v1 - $__internal_0_$__cuda_sm20_div_rn_f64_full)
$__internal_0_$__cuda_sm20_div_rn_f64_full:
[C---:B------:R-:W-:Y:S01]  /*0870*/  FSETP.GEU.AND P0, PT, |R27|.reuse, 1.469367938527859385e-39, PT ;  /* 0x001000001b00780b */ /* 0x040fe20003f0e200 */
[----:B------:R-:W-:Y:S01]  /*0880*/  IMAD.MOV.U32 R30, RZ, RZ, 0x1ca00000 ;  /* 0x1ca00000ff1e7424 */ /* 0x000fe200078e00ff */
[----:B------:R-:W-:Y:S01]  /*0890*/  LOP3.LUT R12, R27, 0x800fffff, RZ, 0xc0, !PT ;  /* 0x800fffff1b0c7812 */ /* 0x000fe200078ec0ff */
[----:B------:R-:W-:Y:S01]  /*08a0*/  BSSY.RECONVERGENT B1, `(.L_x_7) ;  /* 0x0000054000017945 */ /* 0x000fe20003800200 */
[----:B------:R-:W-:Y:S02]  /*08b0*/  MOV R18, 0x1 ;  /* 0x0000000100127802 */ /* 0x000fe40000000f00 */
[----:B------:R-:W-:Y:S01]  /*08c0*/  LOP3.LUT R13, R12, 0x3ff00000, RZ, 0xfc, !PT ;  /* 0x3ff000000c0d7812 */ /* 0x000fe200078efcff */
[----:B------:R-:W-:Y:S01]  /*08d0*/  IMAD.MOV.U32 R12, RZ, RZ, R26 ;  /* 0x000000ffff0c7224 */ /* 0x000fe200078e001a */
[C---:B------:R-:W-:Y:S02]  /*08e0*/  FSETP.GEU.AND P2, PT, |R17|.reuse, 1.469367938527859385e-39, PT ;  /* 0x001000001100780b */ /* 0x040fe40003f4e200 */
[----:B------:R-:W-:-:S02]  /*08f0*/  LOP3.LUT R29, R17, 0x7ff00000, RZ, 0xc0, !PT ;  /* 0x7ff00000111d7812 */ /* 0x000fc400078ec0ff */
[----:B------:R-:W-:Y:S01]  /*0900*/  LOP3.LUT R32, R27, 0x7ff00000, RZ, 0xc0, !PT ;  /* 0x7ff000001b207812 */ /* 0x000fe200078ec0ff */
[----:B------:R-:W-:-:S03]  /*0910*/  @!P0 DMUL R12, R26, 8.98846567431157953865e+307 ;  /* 0x7fe000001a0c8828 */ /* 0x000fc60000000000 */
[----:B------:R-:W-:-:S03]  /*0920*/  ISETP.GE.U32.AND P1, PT, R29, R32, PT ;  /* 0x000000201d00720c */ /* 0x000fc60003f26070 */
[----:B------:R-:W0:Y:S02]  /*0930*/  MUFU.RCP64H R19, R13 ;  /* 0x0000000d00137308 */ /* 0x000e240000001800 */
[----:B------:R-:W-:Y:S02]  /*0940*/  @!P2 LOP3.LUT R22, R27, 0x7ff00000, RZ, 0xc0, !PT ;  /* 0x7ff000001b16a812 */ /* 0x000fe400078ec0ff */
[----:B------:R-:W-:Y:S02]  /*0950*/  @!P0 LOP3.LUT R32, R13, 0x7ff00000, RZ, 0xc0, !PT ;  /* 0x7ff000000d208812 */ /* 0x000fe400078ec0ff */
[----:B------:R-:W-:-:S04]  /*0960*/  @!P2 ISETP.GE.U32.AND P3, PT, R29, R22, PT ;  /* 0x000000161d00a20c */ /* 0x000fc80003f66070 */
[----:B------:R-:W-:-:S04]  /*0970*/  @!P2 SEL R23, R30, 0x63400000, !P3 ;  /* 0x634000001e17a807 */ /* 0x000fc80005800000 */
[----:B------:R-:W-:Y:S01]  /*0980*/  @!P2 LOP3.LUT R24, R23, 0x80000000, R17, 0xf8, !PT ;  /* 0x800000001718a812 */ /* 0x000fe200078ef811 */
[----:B0-----:R-:W-:-:S03]  /*0990*/  DFMA R20, R18, -R12, 1 ;  /* 0x3ff000001214742b */ /* 0x001fc6000000080c */
[----:B------:R-:W-:Y:S01]  /*09a0*/  @!P2 LOP3.LUT R25, R24, 0x100000, RZ, 0xfc, !PT ;  /* 0x001000001819a812 */ /* 0x000fe200078efcff */
[----:B------:R-:W-:-:S04]  /*09b0*/  @!P2 IMAD.MOV.U32 R24, RZ, RZ, RZ ;  /* 0x000000ffff18a224 */ /* 0x000fc800078e00ff */
[----:B------:R-:W-:-:S08]  /*09c0*/  DFMA R20, R20, R20, R20 ;  /* 0x000000141414722b */ /* 0x000fd00000000014 */
[----:B------:R-:W-:Y:S01]  /*09d0*/  DFMA R20, R18, R20, R18 ;  /* 0x000000141214722b */ /* 0x000fe20000000012 */
[----:B------:R-:W-:Y:S01]  /*09e0*/  SEL R19, R30, 0x63400000, !P1 ;  /* 0x634000001e137807 */ /* 0x000fe20004800000 */
[----:B------:R-:W-:-:S03]  /*09f0*/  IMAD.MOV.U32 R18, RZ, RZ, R16 ;  /* 0x000000ffff127224 */ /* 0x000fc600078e0010 */
[----:B------:R-:W-:-:S03]  /*0a00*/  LOP3.LUT R19, R19, 0x800fffff, R17, 0xf8, !PT ;  /* 0x800fffff13137812 */ /* 0x000fc600078ef811 */
[----:B------:R-:W-:-:S03]  /*0a10*/  DFMA R22, R20, -R12, 1 ;  /* 0x3ff000001416742b */ /* 0x000fc6000000080c */
[----:B------:R-:W-:-:S05]  /*0a20*/  @!P2 DFMA R18, R18, 2, -R24 ;  /* 0x400000001212a82b */ /* 0x000fca0000000818 */
[----:B------:R-:W-:-:S08]  /*0a30*/  DFMA R20, R20, R22, R20 ;  /* 0x000000161414722b */ /* 0x000fd00000000014 */
[----:B------:R-:W-:-:S08]  /*0a40*/  DMUL R22, R20, R18 ;  /* 0x0000001214167228 */ /* 0x000fd00000000000 */
[----:B------:R-:W-:-:S08]  /*0a50*/  DFMA R24, R22, -R12, R18 ;  /* 0x8000000c1618722b */ /* 0x000fd00000000012 */
[----:B------:R-:W-:Y:S01]  /*0a60*/  DFMA R24, R20, R24, R22 ;  /* 0x000000181418722b */ /* 0x000fe20000000016 */
[----:B------:R-:W-:Y:S01]  /*0a70*/  IMAD.MOV.U32 R23, RZ, RZ, R29 ;  /* 0x000000ffff177224 */ /* 0x000fe200078e001d */
[----:B------:R-:W-:Y:S01]  /*0a80*/  @!P2 LOP3.LUT R23, R19, 0x7ff00000, RZ, 0xc0, !PT ;  /* 0x7ff000001317a812 */ /* 0x000fe200078ec0ff */
[----:B------:R-:W-:-:S04]  /*0a90*/  VIADD R21, R32, 0xffffffff ;  /* 0xffffffff20157836 */ /* 0x000fc80000000000 */
[----:B------:R-:W-:-:S05]  /*0aa0*/  VIADD R20, R23, 0xffffffff ;  /* 0xffffffff17147836 */ /* 0x000fca0000000000 */
[----:B------:R-:W-:-:S04]  /*0ab0*/  ISETP.GT.U32.AND P0, PT, R20, 0x7feffffe, PT ;  /* 0x7feffffe1400780c */ /* 0x000fc80003f04070 */
[----:B------:R-:W-:-:S13]  /*0ac0*/  ISETP.GT.U32.OR P0, PT, R21, 0x7feffffe, P0 ;  /* 0x7feffffe1500780c */ /* 0x000fda0000704470 */
[----:B------:R-:W-:Y:S05]  /*0ad0*/  @P0 BRA `(.L_x_8) ;  /* 0x00000000006c0947 */ /* 0x000fea0003800000 */
[----:B------:R-:W-:-:S04]  /*0ae0*/  LOP3.LUT R20, R27, 0x7ff00000, RZ, 0xc0, !PT ;  /* 0x7ff000001b147812 */ /* 0x000fc800078ec0ff */
[CC--:B------:R-:W-:Y:S02]  /*0af0*/  VIADDMNMX R16, R29.reuse, -R20.reuse, 0xb9600000, !PT ;  /* 0xb96000001d107446 */ /* 0x0c0fe40007800914 */
[----:B------:R-:W-:Y:S02]  /*0b00*/  ISETP.GE.U32.AND P0, PT, R29, R20, PT ;  /* 0x000000141d00720c */ /* 0x000fe40003f06070 */
[----:B------:R-:W-:Y:S02]  /*0b10*/  VIMNMX R16, PT, PT, R16, 0x46a00000, PT ;  /* 0x46a0000010107848 */ /* 0x000fe40003fe0100 */
[----:B------:R-:W-:-:S05]  /*0b20*/  SEL R17, R30, 0x63400000, !P0 ;  /* 0x634000001e117807 */ /* 0x000fca0004000000 */
[----:B------:R-:W-:Y:S02]  /*0b30*/  IMAD.IADD R22, R16, 0x1, -R17 ;  /* 0x0000000110167824 */ /* 0x000fe400078e0a11 */
[----:B------:R-:W-:Y:S02]  /*0b40*/  IMAD.MOV.U32 R16, RZ, RZ, RZ ;  /* 0x000000ffff107224 */ /* 0x000fe400078e00ff */
[----:B------:R-:W-:-:S06]  /*0b50*/  VIADD R17, R22, 0x7fe00000 ;  /* 0x7fe0000016117836 */ /* 0x000fcc0000000000 */
[----:B------:R-:W-:-:S10]  /*0b60*/  DMUL R20, R24, R16 ;  /* 0x0000001018147228 */ /* 0x000fd40000000000 */
[----:B------:R-:W-:-:S13]  /*0b70*/  FSETP.GTU.AND P0, PT, |R21|, 1.469367938527859385e-39, PT ;  /* 0x001000001500780b */ /* 0x000fda0003f0c200 */
[----:B------:R-:W-:Y:S05]  /*0b80*/  @P0 BRA `(.L_x_9) ;  /* 0x0000000000940947 */ /* 0x000fea0003800000 */
[----:B------:R-:W-:Y:S01]  /*0b90*/  DFMA R12, R24, -R12, R18 ;  /* 0x8000000c180c722b */ /* 0x000fe20000000012 */
[----:B------:R-:W-:-:S09]  /*0ba0*/  MOV R16, RZ ;  /* 0x000000ff00107202 */ /* 0x000fd20000000f00 */
[C---:B------:R-:W-:Y:S02]  /*0bb0*/  FSETP.NEU.AND P0, PT, R13.reuse, RZ, PT ;  /* 0x000000ff0d00720b */ /* 0x040fe40003f0d000 */
[----:B------:R-:W-:-:S04]  /*0bc0*/  LOP3.LUT R19, R13, 0x80000000, R27, 0x48, !PT ;  /* 0x800000000d137812 */ /* 0x000fc800078e481b */
[----:B------:R-:W-:-:S07]  /*0bd0*/  LOP3.LUT R17, R19, R17, RZ, 0xfc, !PT ;  /* 0x0000001113117212 */ /* 0x000fce00078efcff */
[----:B------:R-:W-:Y:S05]  /*0be0*/  @!P0 BRA `(.L_x_9) ;  /* 0x00000000007c8947 */ /* 0x000fea0003800000 */
[----:B------:R-:W-:Y:S01]  /*0bf0*/  IMAD.MOV R13, RZ, RZ, -R22 ;  /* 0x000000ffff0d7224 */ /* 0x000fe200078e0a16 */
[----:B------:R-:W-:Y:S01]  /*0c00*/  DMUL.RP R16, R24, R16 ;  /* 0x0000001018107228 */ /* 0x000fe20000008000 */
[----:B------:R-:W-:-:S06]  /*0c10*/  IMAD.MOV.U32 R12, RZ, RZ, RZ ;  /* 0x000000ffff0c7224 */ /* 0x000fcc00078e00ff */
[----:B------:R-:W-:-:S03]  /*0c20*/  DFMA R12, R20, -R12, R24 ;  /* 0x8000000c140c722b */ /* 0x000fc60000000018 */
[----:B------:R-:W-:-:S03]  /*0c30*/  LOP3.LUT R19, R17, R19, RZ, 0x3c, !PT ;  /* 0x0000001311137212 */ /* 0x000fc600078e3cff */
[----:B------:R-:W-:-:S04]  /*0c40*/  IADD3 R12, PT, PT, -R22, -0x43300000, RZ ;  /* 0xbcd00000160c7810 */ /* 0x000fc80007ffe1ff */
[----:B------:R-:W-:-:S04]  /*0c50*/  FSETP.NEU.AND P0, PT, |R13|, R12, PT ;  /* 0x0000000c0d00720b */ /* 0x000fc80003f0d200 */
[----:B------:R-:W-:Y:S02]  /*0c60*/  FSEL R20, R16, R20, !P0 ;  /* 0x0000001410147208 */ /* 0x000fe40004000000 */
[----:B------:R-:W-:Y:S01]  /*0c70*/  FSEL R21, R19, R21, !P0 ;  /* 0x0000001513157208 */ /* 0x000fe20004000000 */
[----:B------:R-:W-:Y:S06]  /*0c80*/  BRA `(.L_x_9) ;  /* 0x0000000000547947 */ /* 0x000fec0003800000 */
.L_x_8:
[----:B------:R-:W-:-:S14]  /*0c90*/  DSETP.NAN.AND P0, PT, R16, R16, PT ;  /* 0x000000101000722a */ /* 0x000fdc0003f08000 */
[----:B------:R-:W-:Y:S05]  /*0ca0*/  @P0 BRA `(.L_x_10) ;  /* 0x0000000000440947 */ /* 0x000fea0003800000 */
[----:B------:R-:W-:-:S14]  /*0cb0*/  DSETP.NAN.AND P0, PT, R26, R26, PT ;  /* 0x0000001a1a00722a */ /* 0x000fdc0003f08000 */
[----:B------:R-:W-:Y:S05]  /*0cc0*/  @P0 BRA `(.L_x_11) ;  /* 0x0000000000300947 */ /* 0x000fea0003800000 */
[----:B------:R-:W-:Y:S01]  /*0cd0*/  ISETP.NE.AND P0, PT, R23, R32, PT ;  /* 0x000000201700720c */ /* 0x000fe20003f05270 */
[----:B------:R-:W-:Y:S02]  /*0ce0*/  IMAD.MOV.U32 R20, RZ, RZ, 0x0 ;  /* 0x00000000ff147424 */ /* 0x000fe400078e00ff */
[----:B------:R-:W-:-:S10]  /*0cf0*/  IMAD.MOV.U32 R21, RZ, RZ, -0x80000 ;  /* 0xfff80000ff157424 */ /* 0x000fd400078e00ff */
[----:B------:R-:W-:Y:S05]  /*0d00*/  @!P0 BRA `(.L_x_9) ;  /* 0x0000000000348947 */ /* 0x000fea0003800000 */
[----:B------:R-:W-:Y:S02]  /*0d10*/  ISETP.NE.AND P0, PT, R23, 0x7ff00000, PT ;  /* 0x7ff000001700780c */ /* 0x000fe40003f05270 */
[----:B------:R-:W-:Y:S02]  /*0d20*/  LOP3.LUT R21, R17, 0x80000000, R27, 0x48, !PT ;  /* 0x8000000011157812 */ /* 0x000fe400078e481b */
[----:B------:R-:W-:-:S13]  /*0d30*/  ISETP.EQ.OR P0, PT, R32, RZ, !P0 ;  /* 0x000000ff2000720c */ /* 0x000fda0004702670 */
[----:B------:R-:W-:Y:S01]  /*0d40*/  @P0 LOP3.LUT R12, R21, 0x7ff00000, RZ, 0xfc, !PT ;  /* 0x7ff00000150c0812 */ /* 0x000fe200078efcff */
[----:B------:R-:W-:Y:S02]  /*0d50*/  @!P0 IMAD.MOV.U32 R20, RZ, RZ, RZ ;  /* 0x000000ffff148224 */ /* 0x000fe400078e00ff */
[----:B------:R-:W-:Y:S02]  /*0d60*/  @P0 IMAD.MOV.U32 R20, RZ, RZ, RZ ;  /* 0x000000ffff140224 */ /* 0x000fe400078e00ff */
[----:B------:R-:W-:Y:S01]  /*0d70*/  @P0 IMAD.MOV.U32 R21, RZ, RZ, R12 ;  /* 0x000000ffff150224 */ /* 0x000fe200078e000c */
[----:B------:R-:W-:Y:S06]  /*0d80*/  BRA `(.L_x_9) ;  /* 0x0000000000147947 */ /* 0x000fec0003800000 */
.L_x_11:
[----:B------:R-:W-:Y:S01]  /*0d90*/  LOP3.LUT R21, R27, 0x80000, RZ, 0xfc, !PT ;  /* 0x000800001b157812 */ /* 0x000fe200078efcff */
[----:B------:R-:W-:Y:S01]  /*0da0*/  IMAD.MOV.U32 R20, RZ, RZ, R26 ;  /* 0x000000ffff147224 */ /* 0x000fe200078e001a */
[----:B------:R-:W-:Y:S06]  /*0db0*/  BRA `(.L_x_9) ;  /* 0x0000000000087947 */ /* 0x000fec0003800000 */
.L_x_10:
[----:B------:R-:W-:Y:S01]  /*0dc0*/  LOP3.LUT R21, R17, 0x80000, RZ, 0xfc, !PT ;  /* 0x0008000011157812 */ /* 0x000fe200078efcff */
[----:B------:R-:W-:-:S07]  /*0dd0*/  IMAD.MOV.U32 R20, RZ, RZ, R16 ;  /* 0x000000ffff147224 */ /* 0x000fce00078e0010 */
.L_x_9:
[----:B------:R-:W-:Y:S05]  /*0de0*/  BSYNC.RECONVERGENT B1 ;  /* 0x0000000000017941 */ /* 0x000fea0003800200 */
.L_x_7:
[----:B------:R-:W-:Y:S01]  /*0df0*/  IMAD.MOV.U32 R12, RZ, RZ, R0 ;  /* 0x000000ffff0c7224 */ /* 0x000fe200078e0000 */
[----:B------:R-:W-:Y:S01]  /*0e00*/  MOV R30, R20 ;  /* 0x00000014001e7202 */ /* 0x000fe20000000f00 */
[----:B------:R-:W-:Y:S02]  /*0e10*/  IMAD.MOV.U32 R13, RZ, RZ, 0x0 ;  /* 0x00000000ff0d7424 */ /* 0x000fe400078e00ff */
[----:B------:R-:W-:Y:S02]  /*0e20*/  IMAD.MOV.U32 R31, RZ, RZ, R21 ;  /* 0x000000ffff1f7224 */ /* 0x000fe400078e0015 */
[----:B------:R-:W-:Y:S05]  /*0e30*/  RET.REL.NODEC R12 `(_Z14extract_snips2PKdPKfPKiS4_S4_S4_S4_S2_Pf) ;  /* 0xfffffff00c707950 */ /* 0x000fea0003c3ffff */
        .weak           $__internal_1_$__cuda_sm20_dsqrt_rn_f64_mediumpath_v1
        .type           $__internal_1_$__cuda_sm20_dsqrt_rn_f64_mediumpath_v1,@function
        .size           $__internal_1_$__cuda_sm20_dsqrt_rn_f64_mediumpath_v1,(.L_x_107 - $__internal_1_$__cuda_sm20_dsqrt_rn_f64_mediumpath_v1)
$__internal_1_$__cuda_sm20_dsqrt_rn_f64_mediumpath_v1:
[----:B------:R-:W-:Y:S01]  /*0e40*/  ISETP.GE.U32.AND P0, PT, R24, -0x3400000, PT ;  /* 0xfcc000001800780c */ /* 0x000fe20003f06070 */
[----:B------:R-:W-:Y:S01]  /*0e50*/  BSSY.RECONVERGENT B2, `(.L_x_12) ;  /* 0x0000026000027945 */ /* 0x000fe20003800200 */
[----:B------:R-:W-:Y:S02]  /*0e60*/  IMAD.MOV.U32 R20, RZ, RZ, R12 ;  /* 0x000000ffff147224 */ /* 0x000fe400078e000c */
[----:B------:R-:W-:Y:S02]  /*0e70*/  IMAD.MOV.U32 R12, RZ, RZ, R30 ;  /* 0x000000ffff0c7224 */ /* 0x000fe400078e001e */
[----:B------:R-:W-:-:S07]  /*0e80*/  IMAD.MOV.U32 R13, RZ, RZ, R31 ;  /* 0x000000ffff0d7224 */ /* 0x000fce00078e001f */
[----:B------:R-:W-:Y:S05]  /*0e90*/  @!P0 BRA `(.L_x_13) ;  /* 0x0000000000208947 */ /* 0x000fea0003800000 */
[----:B------:R-:W-:-:S10]  /*0ea0*/  DFMA.RM R18, R18, R20, R16 ;  /* 0x000000141212722b */ /* 0x000fd40000004010 */
[----:B------:R-:W-:-:S05]  /*0eb0*/  IADD3 R16, P0, PT, R18, 0x1, RZ ;  /* 0x0000000112107810 */ /* 0x000fca0007f1e0ff */
[----:B------:R-:W-:-:S06]  /*0ec0*/  IMAD.X R17, RZ, RZ, R19, P0 ;  /* 0x000000ffff117224 */ /* 0x000fcc00000e0613 */
[----:B------:R-:W-:-:S08]  /*0ed0*/  DFMA.RP R12, -R18, R16, R12 ;  /* 0x00000010120c722b */ /* 0x000fd0000000810c */
[----:B------:R-:W-:-:S06]  /*0ee0*/  DSETP.GT.AND P0, PT, R12, RZ, PT ;  /* 0x000000ff0c00722a */ /* 0x000fcc0003f04000 */
[----:B------:R-:W-:Y:S02]  /*0ef0*/  FSEL R16, R16, R18, P0 ;  /* 0x0000001210107208 */ /* 0x000fe40000000000 */
[----:B------:R-:W-:Y:S01]  /*0f00*/  FSEL R17, R17, R19, P0 ;  /* 0x0000001311117208 */ /* 0x000fe20000000000 */
[----:B------:R-:W-:Y:S06]  /*0f10*/  BRA `(.L_x_14) ;  /* 0x0000000000647947 */ /* 0x000fec0003800000 */
.L_x_13:
[----:B------:R-:W-:-:S14]  /*0f20*/  DSETP.NE.AND P0, PT, R12, RZ, PT ;  /* 0x000000ff0c00722a */ /* 0x000fdc0003f05000 */
[----:B------:R-:W-:Y:S05]  /*0f30*/  @!P0 BRA `(.L_x_15) ;  /* 0x0000000000588947 */ /* 0x000fea0003800000 */
[----:B------:R-:W-:-:S13]  /*0f40*/  ISETP.GE.AND P0, PT, R13, RZ, PT ;  /* 0x000000ff0d00720c */ /* 0x000fda0003f06270 */
[----:B------:R-:W-:Y:S02]  /*0f50*/  @!P0 IMAD.MOV.U32 R16, RZ, RZ, 0x0 ;  /* 0x00000000ff108424 */ /* 0x000fe400078e00ff */
[----:B------:R-:W-:Y:S01]  /*0f60*/  @!P0 IMAD.MOV.U32 R17, RZ, RZ, -0x80000 ;  /* 0xfff80000ff118424 */ /* 0x000fe200078e00ff */
[----:B------:R-:W-:Y:S06]  /*0f70*/  @!P0 BRA `(.L_x_14) ;  /* 0x00000000004c8947 */ /* 0x000fec0003800000 */
[----:B------:R-:W-:-:S13]  /*0f80*/  ISETP.GT.AND P0, PT, R13, 0x7fefffff, PT ;  /* 0x7fefffff0d00780c */ /* 0x000fda0003f04270 */
[----:B------:R-:W-:Y:S05]  /*0f90*/  @P0 BRA `(.L_x_15) ;  /* 0x0000000000400947 */ /* 0x000fea0003800000 */
[----:B------:R-:W-:Y:S01]  /*0fa0*/  DMUL R12, R12, 8.11296384146066816958e+31 ;  /* 0x469000000c0c7828 */ /* 0x000fe20000000000 */
[----:B------:R-:W-:Y:S01]  /*0fb0*/  MOV R16, RZ ;  /* 0x000000ff00107202 */ /* 0x000fe20000000f00 */
[----:B------:R-:W-:Y:S02]  /*0fc0*/  IMAD.MOV.U32 R18, RZ, RZ, 0x0 ;  /* 0x00000000ff127424 */ /* 0x000fe400078e00ff */
[----:B------:R-:W-:Y:S02]  /*0fd0*/  IMAD.MOV.U32 R19, RZ, RZ, 0x3fd80000 ;  /* 0x3fd80000ff137424 */ /* 0x000fe400078e00ff */
[----:B------:R-:W0:Y:S02]  /*0fe0*/  MUFU.RSQ64H R17, R13 ;  /* 0x0000000d00117308 */ /* 0x000e240000001c00 */
[----:B0-----:R-:W-:-:S08]  /*0ff0*/  DMUL R20, R16, R16 ;  /* 0x0000001010147228 */ /* 0x001fd00000000000 */
[----:B------:R-:W-:-:S08]  /*1000*/  DFMA R20, R12, -R20, 1 ;  /* 0x3ff000000c14742b */ /* 0x000fd00000000814 */
[----:B------:R-:W-:Y:S02]  /*1010*/  DFMA R18, R20, R18, 0.5 ;  /* 0x3fe000001412742b */ /* 0x000fe40000000012 */
[----:B------:R-:W-:-:S08]  /*1020*/  DMUL R20, R16, R20 ;  /* 0x0000001410147228 */ /* 0x000fd00000000000 */
[----:B------:R-:W-:-:S08]  /*1030*/  DFMA R18, R18, R20, R16 ;  /* 0x000000141212722b */ /* 0x000fd00000000010 */
[----:B------:R-:W-:Y:S02]  /*1040*/  DMUL R16, R12, R18 ;  /* 0x000000120c107228 */ /* 0x000fe40000000000 */
[----:B------:R-:W-:-:S06]  /*1050*/  VIADD R19, R19, 0xfff00000 ;  /* 0xfff0000013137836 */ /* 0x000fcc0000000000 */
[----:B------:R-:W-:-:S08]  /*1060*/  DFMA R20, R16, -R16, R12 ;  /* 0x800000101014722b */ /* 0x000fd0000000000c */
[----:B------:R-:W-:-:S10]  /*1070*/  DFMA R16, R18, R20, R16 ;  /* 0x000000141210722b */ /* 0x000fd40000000010 */
[----:B------:R-:W-:Y:S01]  /*1080*/  VIADD R17, R17, 0xfcb00000 ;  /* 0xfcb0000011117836 */ /* 0x000fe20000000000 */
[----:B------:R-:W-:Y:S06]  /*1090*/  BRA `(.L_x_14) ;  /* 0x0000000000047947 */ /* 0x000fec0003800000 */
.L_x_15:
[----:B------:R-:W-:-:S11]  /*10a0*/  DADD R16, R12, R12 ;  /* 0x000000000c107229 */ /* 0x000fd6000000000c */
.L_x_14:
[----:B------:R-:W-:Y:S05]  /*10b0*/  BSYNC.RECONVERGENT B2 ;  /* 0x0000000000027941 */ /* 0x000fea0003800200 */
.L_x_12:
[----:B------:R-:W-:Y:S02]  /*10c0*/  IMAD.MOV.U32 R12, RZ, RZ, R0 ;  /* 0x000000ffff0c7224 */ /* 0x000fe400078e0000 */
[----:B------:R-:W-:Y:S02]  /*10d0*/  IMAD.MOV.U32 R13, RZ, RZ, 0x0 ;  /* 0x00000000ff0d7424 */ /* 0x000fe400078e00ff */
[----:B------:R-:W-:Y:S02]  /*10e0*/  IMAD.MOV.U32 R22, RZ, RZ, R16 ;  /* 0x000000ffff167224 */ /* 0x000fe400078e0010 */
[----:B------:R-:W-:Y:S01]  /*10f0*/  IMAD.MOV.U32 R23, RZ, RZ, R17 ;  /* 0x000000ffff177224 */ /* 0x000fe200078e0011 */
[----:B------:R-:W-:Y:S06]  /*1100*/  RET.REL.NODEC R12 `(_Z14extract_snips2PKdPKfPKiS4_S4_S4_S4_S2_Pf) ;  /* 0xffffffec0cbc7950 */ /* 0x000fec0003c3ffff */
.L_x_16:
[----:B------:R-:W-:-:S00]  /*1110*/  BRA `(.L_x_16) ;  /* 0xfffffffc00fc7947 */ /* 0x000fc0000383ffff */
[----:B------:R-:W-:-:S00]  /*1120*/  NOP ;  /* 0x0000000000007918 */ /* 0x000fc00000000000 */
        /* <DEDUP_REMOVED lines=13> */
.L_x_107:


//--------------------- .text._Z13extract_snipsPKdPKiS2_S2_PKfPf --------------------------
	.section	.text._Z13extract_snipsPKdPKiS2_S2_PKfPf,"ax",@progbits
	.align	128
        .global         _Z13extract_snipsPKdPKiS2_S2_PKfPf
        .type           _Z13extract_snipsPKdPKiS2_S2_PKfPf,@function
        .size           _Z13extract_snipsPKdPKiS2_S2_PKfPf,(.L_x_110 - _Z13extract_snipsPKdPKiS2_S2_PKfPf)
        .other          _Z13extract_snipsPKdPKiS2_S2_PKfPf,@"STO_CUDA_ENTRY STV_DEFAULT"
_Z13extract_snipsPKdPKiS2_S2_PKfPf:
.text._Z13extract_snipsPKdPKiS2_S2_PKfPf:
        /* <DEDUP_REMOVED lines=9> */
[----:B------:R-:W4:Y:S01]  /*0090*/  LDG.E.64 R10, desc[UR4][R14.64+0x20] ;  /* 0x000020040e0a7981 */ /* 0x000f22000c1e1b00 */
[----:B------:R-:W0:Y:S01]  /*00a0*/  S2UR UR7, SR_CTAID.X ;  /* 0x00000000000779c3 */ /* 0x000e220000002500 */
[----:B------:R-:W-:Y:S01]  /*00b0*/  HFMA2 R12, -RZ, RZ, 0, 0 ;  /* 0x00000000ff0c7431 */ /* 0x000fe200000001ff */
[----:B------:R-:W-:Y:S01]  /*00c0*/  VIMNMX R8, PT, PT, R8, 0x1388, PT ;  /* 0x0000138808087848 */ /* 0x000fe20003fe0100 */
[----:B------:R-:W1:Y:S01]  /*00d0*/  S2R R0, SR_TID.X ;  /* 0x0000000000007919 */ /* 0x000e620000002100 */
[----:B------:R-:W0:Y:S01]  /*00e0*/  LDCU UR6, c[0x0][0x364] ;  /* 0x00006c80ff0677ac */ /* 0x000e220008000800 */
[----:B------:R-:W0:Y:S01]  /*00f0*/  S2R R2, SR_TID.Y ;  /* 0x0000000000027919 */ /* 0x000e220000002200 */
[----:B--2---:R2:W0:Y:S08]  /*0100*/  F2I.F64.TRUNC R3, R4 ;  /* 0x0000000400037311 */ /* 0x004430000030d100 */
[----:B---3--:R2:W3:Y:S08]  /*0110*/  F2I.F64.TRUNC R9, R6 ;  /* 0x0000000600097311 */ /* 0x0084f0000030d100 */
[----:B01--4-:R2:W4:Y:S02]  /*0120*/  F2I.F64.TRUNC R13, R10 ;  /* 0x0000000a000d7311 */ /* 0x013524000030d100 */
.L_x_20:
[----:B0-2---:R-:W0:Y:S02]  /*0130*/  LDC.64 R4, c[0x0][0x390] ;  /* 0x0000e400ff047b82 */ /* 0x005e240000000a00 */
[----:B0-----:R-:W-:-:S06]  /*0140*/  IMAD.WIDE.U32 R4, R12, 0x4, R4 ;  /* 0x000000040c047825 */ /* 0x001fcc00078e0004 */
[----:B------:R-:W2:Y:S01]  /*0150*/  LDG.E R4, desc[UR4][R4.64] ;  /* 0x0000000404047981 */ /* 0x000ea2000c1e1900 */
[----:B------:R-:W-:Y:S01]  /*0160*/  ISETP.GE.AND P0, PT, R2, R3, PT ;  /* 0x000000030200720c */ /* 0x000fe20003f06270 */
[----:B------:R-:W-:Y:S03]  /*0170*/  BSSY.RECONVERGENT B0, `(.L_x_17) ;  /* 0x0000015000007945 */ /* 0x000fe60003800200 */
[----:B--2---:R-:W-:-:S13]  /*0180*/  ISETP.NE.OR P0, PT, R4, UR7, P0 ;  /* 0x0000000704007c0c */ /* 0x004fda0008705670 */
[----:B------:R-:W-:Y:S05]  /*0190*/  @P0 BRA `(.L_x_18) ;  /* 0x0000000000480947 */ /* 0x000fea0003800000 */
[----:B------:R-:W0:Y:S01]  /*01a0*/  LDC.64 R10, c[0x0][0x388] ;  /* 0x0000e200ff0a7b82 */ /* 0x000e220000000a00 */
[----:B------:R-:W-:Y:S01]  /*01b0*/  IMAD R19, R3, R12, RZ ;  /* 0x0000000c03137224 */ /* 0x000fe200078e02ff */
[----:B------:R-:W-:-:S06]  /*01c0*/  MOV R18, R2 ;  /* 0x0000000200127202 */ /* 0x000fcc0000000f00 */
[----:B------:R-:W1:Y:S08]  /*01d0*/  LDC.64 R4, c[0x0][0x3a0] ;  /* 0x0000e800ff047b82 */ /* 0x000e700000000a00 */
[----:B------:R-:W2:Y:S01]  /*01e0*/  LDC.64 R6, c[0x0][0x3a8] ;  /* 0x0000ea00ff067b82 */ /* 0x000ea20000000a00 */
[----:B0-----:R-:W-:-:S07]  /*01f0*/  IMAD.WIDE.U32 R10, R12, 0x4, R10 ;  /* 0x000000040c0a7825 */ /* 0x001fce00078e000a */
.L_x_19:
[----:B------:R-:W5:Y:S01]  /*0200*/  LDG.E R14, desc[UR4][R10.64] ;  /* 0x000000040a0e7981 */ /* 0x000f62000c1e1900 */
[----:B0--3--:R-:W-:-:S05]  /*0210*/  IMAD R15, R9, R18, R0 ;  /* 0x00000012090f7224 */ /* 0x009fca00078e0200 */
[----:B-----5:R-:W-:-:S05]  /*0220*/  IADD3 R15, PT, PT, R14, R15, RZ ;  /* 0x0000000f0e0f7210 */ /* 0x020fca0007ffe0ff */
[----:B-1----:R-:W-:-:S06]  /*0230*/  IMAD.WIDE R14, R15, 0x4, R4 ;  /* 0x000000040f0e7825 */ /* 0x002fcc00078e0204 */
[----:B------:R-:W3:Y:S01]  /*0240*/  LDG.E R15, desc[UR4][R14.64] ;  /* 0x000000040e0f7981 */ /* 0x000ee2000c1e1900 */
[----:B------:R-:W-:Y:S01]  /*0250*/  IMAD.IADD R16, R19, 0x1, R18 ;  /* 0x0000000113107824 */ /* 0x000fe200078e0212 */
[----:B------:R-:W-:-:S03]  /*0260*/  IADD3 R18, PT, PT, R18, UR6, RZ ;  /* 0x0000000612127c10 */ /* 0x000fc6000fffe0ff */
[----:B----4-:R-:W-:Y:S01]  /*0270*/  IMAD R17, R13, R16, R0 ;  /* 0x000000100d117224 */ /* 0x010fe200078e0200 */
[----:B------:R-:W-:-:S03]  /*0280*/  ISETP.GE.AND P0, PT, R18, R3, PT ;  /* 0x000000031200720c */ /* 0x000fc60003f06270 */
[----:B--2---:R-:W-:-:S05]  /*0290*/  IMAD.WIDE R16, R17, 0x4, R6 ;  /* 0x0000000411107825 */ /* 0x004fca00078e0206 */
[----:B---3--:R0:W-:Y:S05]  /*02a0*/  STG.E desc[UR4][R16.64], R15 ;  /* 0x0000000f10007986 */ /* 0x0081ea000c101904 */
[----:B------:R-:W-:Y:S05]  /*02b0*/  @!P0 BRA `(.L_x_19) ;  /* 0xfffffffc00d08947 */ /* 0x000fea000383ffff */
.L_x_18:
[----:B------:R-:W-:Y:S05]  /*02c0*/  BSYNC.RECONVERGENT B0 ;  /* 0x0000000000007941 */ /* 0x000fea0003800200 */
.L_x_17:
[----:B------:R-:W-:-:S05]  /*02d0*/  VIADD R12, R12, 0x1 ;  /* 0x000000010c0c7836 */ /* 0x000fca0000000000 */
[----:B------:R-:W-:-:S13]  /*02e0*/  ISETP.NE.AND P0, PT, R12, R8, PT ;  /* 0x000000080c00720c */ /* 0x000fda0003f05270 */
[----:B------:R-:W-:Y:S05]  /*02f0*/  @P0 BRA `(.L_x_20) ;  /* 0xfffffffc008c0947 */ /* 0x000fea000383ffff */
[----:B------:R-:W-:Y:S05]  /*0300*/  EXIT ;  /* 0x000000000000794d */ /* 0x000fea0003800000 */
.L_x_21:
        /* <DEDUP_REMOVED lines=15> */
.L_x_110:


//--------------------- .text._Z15cleanup_heightsPKdPKfPKiS4_PiS5_S5_ --------------------------
	.section	.text._Z15cleanup_heightsPKdPKfPKiS4_PiS5_S5_,"ax",@progbits
	.align	128
        .global         _Z15cleanup_heightsPKdPKfPKiS4_PiS5_S5_
        .type           _Z15cleanup_heightsPKdPKfPKiS4_PiS5_S5_,@function
        .size           _Z15cleanup_heightsPKdPKfPKiS4_PiS5_S5_,(.L_x_111 - _Z15cleanup_heightsPKdPKfPKiS4_PiS5_S5_)
        .other          _Z15cleanup_heightsPKdPKfPKiS4_PiS5_S5_,@"STO_CUDA_ENTRY STV_DEFAULT"
_Z15cleanup_heightsPKdPKfPKiS4_PiS5_S5_:
.text._Z15cleanup_heightsPKdPKfPKiS4_PiS5_S5_:
[----:B------:R-:W-:Y:S08]  /*0000*/  LDC R1, c[0x0][0x37c] ;  /* 0x0000df00ff017b82 */ /* 0x000ff00000000800 */
[----:B------:R-:W0:Y:S01]  /*0010*/  LDC.64 R4, c[0x0][0x3b0] ;  /* 0x0000ec00ff047b82 */ /* 0x000e220000000a00 */
[----:B------:R-:W0:Y:S01]  /*0020*/  LDCU.64 UR10, c[0x0][0x358] ;  /* 0x00006b00ff0a77ac */ /* 0x000e220008000a00 */
[----:B------:R-:W1:Y:S01]  /*0030*/  S2R R3, SR_TID.X ;  /* 0x0000000000037919 */ /* 0x000e620000002100 */
[----:B------:R-:W2:Y:S01]  /*0040*/  LDCU.64 UR6, c[0x0][0x388] ;  /* 0x00007100ff0677ac */ /* 0x000ea20008000a00 */
[----:B------:R-:W3:Y:S01]  /*0050*/  LDCU.64 UR8, c[0x0][0x398] ;  /* 0x00007300ff0877ac */ /* 0x000ee20008000a00 */
[----:B0-----:R-:W1:Y:S01]  /*0060*/  LDG.E R0, desc[UR10][R4.64] ;  /* 0x0000000a04007981 */ /* 0x001e62000c1e1900 */
[----:B------:R-:W-:Y:S01]  /*0070*/  BSSY.RECONVERGENT B0, `(.L_x_22) ;  /* 0x000007a000007945 */ /* 0x000fe20003800200 */
[----:B-1----:R-:W-:-:S02]  /*0080*/  ISETP.GT.AND P0, PT, R0, R3, PT ;  /* 0x000000030000720c */ /* 0x002fc40003f04270 */
[----:B------:R-:W-:-:S11]  /*0090*/  VIMNMX R2, PT, PT, R0, 0x1388, PT ;  /* 0x0000138800027848 */ /* 0x000fd60003fe0100 */
[----:B--23--:R-:W-:Y:S05]  /*00a0*/  @!P0 BRA `(.L_x_23) ;  /* 0x0000000400d88947 */ /* 0x00cfea0003800000 */
[----:B------:R-:W0:Y:S01]  /*00b0*/  LDC R4, c[0x0][0x360] ;  /* 0x0000d800ff047b82 */ /* 0x000e220000000800 */
[----:B------:R-:W-:Y:S01]  /*00c0*/  BSSY.RECONVERGENT B1, `(.L_x_24) ;  /* 0x0000037000017945 */ /* 0x000fe20003800200 */
[----:B0-----:R-:W0:Y:S01]  /*00d0*/  I2F.U32.RP R10, R4 ;  /* 0x00000004000a7306 */ /* 0x001e220000209000 */
[----:B------:R-:W-:Y:S01]  /*00e0*/  IMAD.IADD R5, R3, 0x1, R4 ;  /* 0x0000000103057824 */ /* 0x000fe200078e0204 */
[----:B------:R-:W-:-:S04]  /*00f0*/  ISETP.NE.U32.AND P2, PT, R4, RZ, PT ;  /* 0x000000ff0400720c */ /* 0x000fc80003f45070 */
[----:B------:R-:W-:Y:S02]  /*0100*/  ISETP.GE.AND P0, PT, R5, R2, PT ;  /* 0x000000020500720c */ /* 0x000fe40003f06270 */
[----:B------:R-:W-:Y:S02]  /*0110*/  VIMNMX R8, PT, PT, R2, R5, !PT ;  /* 0x0000000502087248 */ /* 0x000fe40007fe0100 */
[----:B------:R-:W-:-:S04]  /*0120*/  SEL R9, RZ, 0x1, P0 ;  /* 0x00000001ff097807 */ /* 0x000fc80000000000 */
[----:B------:R-:W-:Y:S01]  /*0130*/  IADD3 R5, PT, PT, R8, -R5, -R9 ;  /* 0x8000000508057210 */ /* 0x000fe20007ffe809 */
[----:B0-----:R-:W0:Y:S02]  /*0140*/  MUFU.RCP R10, R10 ;  /* 0x0000000a000a7308 */ /* 0x001e240000001000 */
[----:B0-----:R-:W-:-:S06]  /*0150*/  VIADD R6, R10, 0xffffffe ;  /* 0x0ffffffe0a067836 */ /* 0x001fcc0000000000 */
[----:B------:R0:W1:Y:S02]  /*0160*/  F2I.FTZ.U32.TRUNC.NTZ R7, R6 ;  /* 0x0000000600077305 */ /* 0x000064000021f000 */
[----:B0-----:R-:W-:Y:S02]  /*0170*/  HFMA2 R6, -RZ, RZ, 0, 0 ;  /* 0x00000000ff067431 */ /* 0x001fe400000001ff */
[----:B-1----:R-:W-:-:S04]  /*0180*/  IMAD.MOV R11, RZ, RZ, -R7 ;  /* 0x000000ffff0b7224 */ /* 0x002fc800078e0a07 */
[----:B------:R-:W-:-:S04]  /*0190*/  IMAD R11, R11, R4, RZ ;  /* 0x000000040b0b7224 */ /* 0x000fc800078e02ff */
[----:B------:R-:W-:-:S06]  /*01a0*/  IMAD.HI.U32 R10, R7, R11, R6 ;  /* 0x0000000b070a7227 */ /* 0x000fcc00078e0006 */
[----:B------:R-:W-:-:S04]  /*01b0*/  IMAD.HI.U32 R10, R10, R5, RZ ;  /* 0x000000050a0a7227 */ /* 0x000fc800078e00ff */
[----:B------:R-:W-:-:S04]  /*01c0*/  IMAD.MOV R6, RZ, RZ, -R10 ;  /* 0x000000ffff067224 */ /* 0x000fc800078e0a0a */
[----:B------:R-:W-:-:S05]  /*01d0*/  IMAD R5, R4, R6, R5 ;  /* 0x0000000604057224 */ /* 0x000fca00078e0205 */
[----:B------:R-:W-:-:S13]  /*01e0*/  ISETP.GE.U32.AND P0, PT, R5, R4, PT ;  /* 0x000000040500720c */ /* 0x000fda0003f06070 */
[----:B------:R-:W-:Y:S02]  /*01f0*/  @P0 IMAD.IADD R5, R5, 0x1, -R4 ;  /* 0x0000000105050824 */ /* 0x000fe400078e0a04 */
[----:B------:R-:W-:-:S03]  /*0200*/  @P0 VIADD R10, R10, 0x1 ;  /* 0x000000010a0a0836 */ /* 0x000fc60000000000 */
[----:B------:R-:W-:-:S13]  /*0210*/  ISETP.GE.U32.AND P1, PT, R5, R4, PT ;  /* 0x000000040500720c */ /* 0x000fda0003f26070 */
[----:B------:R-:W-:Y:S02]  /*0220*/  @P1 IADD3 R10, PT, PT, R10, 0x1, RZ ;  /* 0x000000010a0a1810 */ /* 0x000fe40007ffe0ff */
[----:B------:R-:W-:-:S05]  /*0230*/  @!P2 LOP3.LUT R10, RZ, R4, RZ, 0x33, !PT ;  /* 0x00000004ff0aa212 */ /* 0x000fca00078e33ff */
[----:B------:R-:W-:Y:S02]  /*0240*/  IMAD.IADD R9, R9, 0x1, R10 ;  /* 0x0000000109097824 */ /* 0x000fe400078e020a */
[----:B------:R-:W-:-:S03]  /*0250*/  IMAD.MOV.U32 R10, RZ, RZ, R3 ;  /* 0x000000ffff0a7224 */ /* 0x000fc600078e0003 */
[C---:B------:R-:W-:Y:S02]  /*0260*/  LOP3.LUT R5, R9.reuse, 0x3, RZ, 0xc0, !PT ;  /* 0x0000000309057812 */ /* 0x040fe400078ec0ff */
[----:B------:R-:W-:Y:S02]  /*0270*/  ISETP.GE.U32.AND P0, PT, R9, 0x3, PT ;  /* 0x000000030900780c */ /* 0x000fe40003f06070 */
[----:B------:R-:W-:-:S13]  /*0280*/  ISETP.NE.AND P1, PT, R5, 0x3, PT ;  /* 0x000000030500780c */ /* 0x000fda0003f25270 */
[----:B------:R-:W-:Y:S05]  /*0290*/  @!P1 BRA `(.L_x_25) ;  /* 0x0000000000649947 */ /* 0x000fea0003800000 */
[----:B------:R-:W0:Y:S01]  /*02a0*/  S2R R11, SR_CgaCtaId ;  /* 0x00000000000b7919 */ /* 0x000e220000008800 */
[----:B------:R-:W-:Y:S01]  /*02b0*/  VIADD R9, R9, 0x1 ;  /* 0x0000000109097836 */ /* 0x000fe20000000000 */
[----:B------:R-:W-:-:S04]  /*02c0*/  MOV R5, 0x400 ;  /* 0x0000040000057802 */ /* 0x000fc80000000f00 */
[----:B------:R-:W-:Y:S02]  /*02d0*/  IADD3 R6, PT, PT, R5, 0x4e20, RZ ;  /* 0x00004e2005067810 */ /* 0x000fe40007ffe0ff */
[----:B------:R-:W-:-:S05]  /*02e0*/  LOP3.LUT R9, R9, 0x3, RZ, 0xc0, !PT ;  /* 0x0000000309097812 */ /* 0x000fca00078ec0ff */
[----:B------:R-:W-:Y:S01]  /*02f0*/  IMAD R10, R9, R4, R3 ;  /* 0x00000004090a7224 */ /* 0x000fe200078e0203 */
[C---:B0-----:R-:W-:Y:S01]  /*0300*/  LEA R17, R11.reuse, R5, 0x18 ;  /* 0x000000050b117211 */ /* 0x041fe200078ec0ff */
[----:B------:R-:W-:Y:S01]  /*0310*/  IMAD.MOV R5, RZ, RZ, -R9 ;  /* 0x000000ffff057224 */ /* 0x000fe200078e0a09 */
[----:B------:R-:W-:Y:S01]  /*0320*/  LEA R11, R11, R6, 0x18 ;  /* 0x000000060b0b7211 */ /* 0x000fe200078ec0ff */
[----:B------:R-:W-:-:S07]  /*0330*/  IMAD.WIDE.U32 R6, R3, 0x4, RZ ;  /* 0x0000000403067825 */ /* 0x000fce00078e00ff */
.L_x_26:
[C---:B------:R-:W-:Y:S02]  /*0340*/  IADD3 R12, P2, PT, R6.reuse, UR8, RZ ;  /* 0x00000008060c7c10 */ /* 0x040fe4000ff5e0ff */
[----:B0-----:R-:W-:Y:S02]  /*0350*/  IADD3 R8, P1, PT, R6, UR6, RZ ;  /* 0x0000000606087c10 */ /* 0x001fe4000ff3e0ff */
[C---:B------:R-:W-:Y:S02]  /*0360*/  IADD3.X R13, PT, PT, R7.reuse, UR9, RZ, P2, !PT ;  /* 0x00000009070d7c10 */ /* 0x040fe400097fe4ff */
[----:B------:R-:W-:-:S03]  /*0370*/  IADD3.X R9, PT, PT, R7, UR7, RZ, P1, !PT ;  /* 0x0000000707097c10 */ /* 0x000fc60008ffe4ff */
[----:B------:R-:W2:Y:S04]  /*0380*/  LDG.E R12, desc[UR10][R12.64] ;  /* 0x0000000a0c0c7981 */ /* 0x000ea8000c1e1900 */
[----:B------:R-:W3:Y:S01]  /*0390*/  LDG.E R8, desc[UR10][R8.64] ;  /* 0x0000000a08087981 */ /* 0x000ee2000c1e1900 */
[--C-:B------:R-:W-:Y:S01]  /*03a0*/  IMAD.IADD R15, R11, 0x1, R6.reuse ;  /* 0x000000010b0f7824 */ /* 0x100fe200078e0206 */
[----:B------:R-:W-:Y:S01]  /*03b0*/  IADD3 R5, PT, PT, R5, 0x1, RZ ;  /* 0x0000000105057810 */ /* 0x000fe20007ffe0ff */
[--C-:B------:R-:W-:Y:S02]  /*03c0*/  IMAD.IADD R19, R17, 0x1, R6.reuse ;  /* 0x0000000111137824 */ /* 0x100fe400078e0206 */
[----:B------:R-:W-:Y:S01]  /*03d0*/  IMAD.WIDE.U32 R6, R4, 0x4, R6 ;  /* 0x0000000404067825 */ /* 0x000fe200078e0006 */
[----:B------:R-:W-:-:S02]  /*03e0*/  ISETP.NE.AND P1, PT, R5, RZ, PT ;  /* 0x000000ff0500720c */ /* 0x000fc40003f25270 */
[----:B--2---:R-:W-:Y:S01]  /*03f0*/  I2FP.F32.S32 R14, R12 ;  /* 0x0000000c000e7245 */ /* 0x004fe20000201400 */
[----:B---3--:R0:W-:Y:S04]  /*0400*/  STS [R15], R8 ;  /* 0x000000080f007388 */ /* 0x0081e80000000800 */
[----:B------:R0:W-:Y:S06]  /*0410*/  STS [R19], R14 ;  /* 0x0000000e13007388 */ /* 0x0001ec0000000800 */
[----:B------:R-:W-:Y:S05]  /*0420*/  @P1 BRA `(.L_x_26) ;  /* 0xfffffffc00c41947 */ /* 0x000fea000383ffff */
.L_x_25:
[----:B------:R-:W-:Y:S05]  /*0430*/  BSYNC.RECONVERGENT B1 ;  /* 0x0000000000017941 */ /* 0x000fea0003800200 */
.L_x_24:
[----:B------:R-:W-:Y:S05]  /*0440*/  @!P0 BRA `(.L_x_23) ;  /* 0x0000000000f08947 */ /* 0x000fea0003800000 */
[----:B------:R-:W1:Y:S01]  /*0450*/  S2R R6, SR_CgaCtaId ;  /* 0x0000000000067919 */ /* 0x000e620000008800 */
[----:B0-----:R-:W0:Y:S01]  /*0460*/  LDC.64 R14, c[0x0][0x388] ;  /* 0x0000e200ff0e7b82 */ /* 0x001e220000000a00 */
[----:B------:R-:W-:Y:S01]  /*0470*/  MOV R7, 0x400 ;  /* 0x0000040000077802 */ /* 0x000fe20000000f00 */
[C-C-:B------:R-:W-:Y:S02]  /*0480*/  IMAD R5, R4.reuse, 0x2, R10.reuse ;  /* 0x0000000204057824 */ /* 0x140fe400078e020a */
[----:B------:R-:W-:Y:S02]  /*0490*/  IMAD R11, R4, 0x3, R10 ;  /* 0x00000003040b7824 */ /* 0x000fe400078e020a */
[----:B------:R-:W-:Y:S02]  /*04a0*/  VIADD R9, R7, 0x4e20 ;  /* 0x00004e2007097836 */ /* 0x000fe40000000000 */
[----:B------:R-:W2:Y:S01]  /*04b0*/  LDC.64 R16, c[0x0][0x398] ;  /* 0x0000e600ff107b82 */ /* 0x000ea20000000a00 */
[----:B------:R-:W-:Y:S01]  /*04c0*/  IMAD.IADD R13, R10, 0x1, R4 ;  /* 0x000000010a0d7824 */ /* 0x000fe200078e0204 */
[----:B-1----:R-:W-:-:S02]  /*04d0*/  LEA R7, R6, R7, 0x18 ;  /* 0x0000000706077211 */ /* 0x002fc400078ec0ff */
[----:B------:R-:W-:Y:S02]  /*04e0*/  LEA R9, R6, R9, 0x18 ;  /* 0x0000000906097211 */ /* 0x000fe400078ec0ff */
[----:B------:R-:W-:Y:S01]  /*04f0*/  SHF.L.U32 R6, R10, 0x2, RZ ;  /* 0x000000020a067819 */ /* 0x000fe200000006ff */
[C-C-:B------:R-:W-:Y:S02]  /*0500*/  IMAD R25, R4.reuse, 0x4, R7.reuse ;  /* 0x0000000404197824 */ /* 0x140fe400078e0207 */
[C-C-:B------:R-:W-:Y:S02]  /*0510*/  IMAD R27, R4.reuse, 0x8, R7.reuse ;  /* 0x00000008041b7824 */ /* 0x140fe400078e0207 */
[C---:B------:R-:W-:Y:S02]  /*0520*/  IMAD R29, R4.reuse, 0xc, R7 ;  /* 0x0000000c041d7824 */ /* 0x040fe400078e0207 */
[C-C-:B------:R-:W-:Y:S02]  /*0530*/  IMAD R8, R4.reuse, 0x8, R9.reuse ;  /* 0x0000000804087824 */ /* 0x140fe400078e0209 */
[----:B------:R-:W-:-:S07]  /*0540*/  IMAD R23, R4, 0xc, R9 ;  /* 0x0000000c04177824 */ /* 0x000fce00078e0209 */
.L_x_27:
[----:B01----:R-:W-:-:S04]  /*0550*/  IMAD.WIDE.U32 R18, R10, 0x4, R14 ;  /* 0x000000040a127825 */ /* 0x003fc800078e000e */
[--C-:B--2---:R-:W-:Y:S01]  /*0560*/  IMAD.WIDE.U32 R20, R10, 0x4, R16.reuse ;  /* 0x000000040a147825 */ /* 0x104fe200078e0010 */
[----:B------:R0:W2:Y:S04]  /*0570*/  LDG.E R24, desc[UR10][R18.64] ;  /* 0x0000000a12187981 */ /* 0x0000a8000c1e1900 */
[----:B------:R1:W3:Y:S01]  /*0580*/  LDG.E R28, desc[UR10][R20.64] ;  /* 0x0000000a141c7981 */ /* 0x0002e2000c1e1900 */
[----:B0-----:R-:W-:-:S04]  /*0590*/  IMAD.WIDE.U32 R18, R13, 0x4, R16 ;  /* 0x000000040d127825 */ /* 0x001fc800078e0010 */
[--C-:B-1----:R-:W-:Y:S01]  /*05a0*/  IMAD.WIDE.U32 R20, R13, 0x4, R14.reuse ;  /* 0x000000040d147825 */ /* 0x102fe200078e000e */
[----:B------:R0:W4:Y:S04]  /*05b0*/  LDG.E R22, desc[UR10][R18.64] ;  /* 0x0000000a12167981 */ /* 0x000128000c1e1900 */
[----:B------:R1:W5:Y:S01]  /*05c0*/  LDG.E R26, desc[UR10][R20.64] ;  /* 0x0000000a141a7981 */ /* 0x000362000c1e1900 */
[----:B------:R-:W-:Y:S01]  /*05d0*/  IADD3 R12, PT, PT, R9, R6, RZ ;  /* 0x00000006090c7210 */ /* 0x000fe20007ffe0ff */
[----:B0-----:R-:W-:-:S04]  /*05e0*/  IMAD.WIDE.U32 R18, R5, 0x4, R14 ;  /* 0x0000000405127825 */ /* 0x001fc800078e000e */
[----:B-1----:R-:W-:Y:S01]  /*05f0*/  IMAD.WIDE.U32 R20, R5, 0x4, R16 ;  /* 0x0000000405147825 */ /* 0x002fe200078e0010 */
[----:B--2---:R0:W-:Y:S01]  /*0600*/  STS [R12], R24 ;  /* 0x000000180c007388 */ /* 0x0041e20000000800 */
[----:B---3--:R-:W-:Y:S02]  /*0610*/  I2FP.F32.S32 R28, R28 ;  /* 0x0000001c001c7245 */ /* 0x008fe40000201400 */
[----:B0-----:R-:W-:Y:S02]  /*0620*/  IMAD.IADD R24, R7, 0x1, R6 ;  /* 0x0000000107187824 */ /* 0x001fe400078e0206 */
[----:B------:R-:W-:-:S03]  /*0630*/  IMAD R12, R4, 0x4, R12 ;  /* 0x00000004040c7824 */ /* 0x000fc600078e020c */
[----:B------:R0:W-:Y:S01]  /*0640*/  STS [R24], R28 ;  /* 0x0000001c18007388 */ /* 0x0001e20000000800 */
[----:B----4-:R-:W-:-:S03]  /*0650*/  I2FP.F32.S32 R22, R22 ;  /* 0x0000001600167245 */ /* 0x010fc60000201400 */
[----:B-----5:R1:W-:Y:S04]  /*0660*/  STS [R12], R26 ;  /* 0x0000001a0c007388 */ /* 0x0203e80000000800 */
[----:B0-----:R-:W2:Y:S04]  /*0670*/  LDG.E R28, desc[UR10][R20.64] ;  /* 0x0000000a141c7981 */ /* 0x001ea8000c1e1900 */
[----:B-1----:R0:W3:Y:S01]  /*0680*/  LDG.E R12, desc[UR10][R18.64] ;  /* 0x0000000a120c7981 */ /* 0x0020e2000c1e1900 */
[----:B------:R-:W-:-:S05]  /*0690*/  IMAD.IADD R26, R25, 0x1, R6 ;  /* 0x00000001191a7824 */ /* 0x000fca00078e0206 */
[----:B------:R1:W-:Y:S01]  /*06a0*/  STS [R26], R22 ;  /* 0x000000161a007388 */ /* 0x0003e20000000800 */
[----:B0-----:R-:W-:-:S04]  /*06b0*/  IMAD.WIDE.U32 R18, R11, 0x4, R16 ;  /* 0x000000040b127825 */ /* 0x001fc800078e0010 */
[----:B------:R-:W-:Y:S01]  /*06c0*/  IMAD.WIDE.U32 R20, R11, 0x4, R14 ;  /* 0x000000040b147825 */ /* 0x000fe200078e000e */
[----:B-1----:R0:W4:Y:S04]  /*06d0*/  LDG.E R22, desc[UR10][R18.64] ;  /* 0x0000000a12167981 */ /* 0x002128000c1e1900 */
[----:B------:R1:W5:Y:S01]  /*06e0*/  LDG.E R24, desc[UR10][R20.64] ;  /* 0x0000000a14187981 */ /* 0x000362000c1e1900 */
[----:B------:R-:W-:Y:S01]  /*06f0*/  IADD3 R26, PT, PT, R8, R6, RZ ;  /* 0x00000006081a7210 */ /* 0x000fe20007ffe0ff */
[----:B0-----:R-:W-:Y:S01]  /*0700*/  IMAD.IADD R18, R27, 0x1, R6 ;  /* 0x000000011b127824 */ /* 0x001fe200078e0206 */
[----:B------:R-:W-:Y:S01]  /*0710*/  IADD3 R19, PT, PT, R4, R10, R4 ;  /* 0x0000000a04137210 */ /* 0x000fe20007ffe004 */
[----:B-1----:R-:W-:Y:S01]  /*0720*/  IMAD.IADD R21, R23, 0x1, R6 ;  /* 0x0000000117157824 */ /* 0x002fe200078e0206 */
[----:B------:R-:W-:-:S02]  /*0730*/  IADD3 R20, PT, PT, R29, R6, RZ ;  /* 0x000000061d147210 */ /* 0x000fc40007ffe0ff */
[----:B------:R-:W-:-:S04]  /*0740*/  IADD3 R10, PT, PT, R4, R19, R4 ;  /* 0x00000013040a7210 */ /* 0x000fc80007ffe004 */
[----:B------:R-:W-:Y:S01]  /*0750*/  ISETP.GE.AND P0, PT, R10, R2, PT ;  /* 0x000000020a00720c */ /* 0x000fe20003f06270 */
[C---:B------:R-:W-:Y:S01]  /*0760*/  IMAD R5, R4.reuse, 0x4, R5 ;  /* 0x0000000404057824 */ /* 0x040fe200078e0205 */
[C---:B------:R-:W-:Y:S01]  /*0770*/  LEA R13, R4.reuse, R13, 0x2 ;  /* 0x0000000d040d7211 */ /* 0x040fe200078e10ff */
[C---:B------:R-:W-:Y:S02]  /*0780*/  IMAD R11, R4.reuse, 0x4, R11 ;  /* 0x00000004040b7824 */ /* 0x040fe400078e020b */
[----:B------:R-:W-:Y:S01]  /*0790*/  IMAD R6, R4, 0x10, R6 ;  /* 0x0000001004067824 */ /* 0x000fe200078e0206 */
[----:B--2---:R-:W-:Y:S01]  /*07a0*/  I2FP.F32.S32 R28, R28 ;  /* 0x0000001c001c7245 */ /* 0x004fe20000201400 */
[----:B---3--:R1:W-:Y:S04]  /*07b0*/  STS [R26], R12 ;  /* 0x0000000c1a007388 */ /* 0x0083e80000000800 */
[----:B------:R1:W-:Y:S01]  /*07c0*/  STS [R18], R28 ;  /* 0x0000001c12007388 */ /* 0x0003e20000000800 */
[----:B----4-:R-:W-:-:S03]  /*07d0*/  I2FP.F32.S32 R22, R22 ;  /* 0x0000001600167245 */ /* 0x010fc60000201400 */
[----:B-----5:R1:W-:Y:S04]  /*07e0*/  STS [R21], R24 ;  /* 0x0000001815007388 */ /* 0x0203e80000000800 */
[----:B------:R1:W-:Y:S01]  /*07f0*/  STS [R20], R22 ;  /* 0x0000001614007388 */ /* 0x0003e20000000800 */
[----:B------:R-:W-:Y:S05]  /*0800*/  @!P0 BRA `(.L_x_27) ;  /* 0xfffffffc00508947 */ /* 0x000fea000383ffff */
.L_x_23:
[----:B------:R-:W-:Y:S05]  /*0810*/  BSYNC.RECONVERGENT B0 ;  /* 0x0000000000007941 */ /* 0x000fea0003800200 */
.L_x_22:
[----:B------:R-:W2:Y:S01]  /*0820*/  S2R R4, SR_CTAID.X ;  /* 0x0000000000047919 */ /* 0x000ea20000002500 */
[----:B------:R-:W2:Y:S01]  /*0830*/  LDCU UR4, c[0x0][0x360] ;  /* 0x00006c00ff0477ac */ /* 0x000ea20008000800 */
[----:B------:R-:W-:Y:S01]  /*0840*/  BAR.SYNC.DEFER_BLOCKING 0x0 ;  /* 0x0000000000007b1d */ /* 0x000fe20000010000 */
[----:B--2---:R-:W-:-:S05]  /*0850*/  IMAD R5, R4, UR4, R3 ;  /* 0x0000000404057c24 */ /* 0x004fca000f8e0203 */
[----:B------:R-:W-:-:S13]  /*0860*/  ISETP.GE.AND P0, PT, R5, R2, PT ;  /* 0x000000020500720c */ /* 0x000fda0003f06270 */
[----:B------:R-:W-:Y:S05]  /*0870*/  @P0 EXIT ;  /* 0x000000000000094d */ /* 0x000fea0003800000 */
[----:B------:R-:W2:Y:S01]  /*0880*/  S2UR UR6, SR_CgaCtaId ;  /* 0x00000000000679c3 */ /* 0x000ea20000008800 */
[----:B------:R-:W-:Y:S01]  /*0890*/  UMOV UR4, 0x400 ;  /* 0x0000040000047882 */ /* 0x000fe20000000000 */
[----:B------:R-:W-:Y:S01]  /*08a0*/  ISETP.GE.AND P0, PT, R0, 0x1, PT ;  /* 0x000000010000780c */ /* 0x000fe20003f06270 */
[----:B------:R-:W-:-:S04]  /*08b0*/  UIADD3 UR5, UPT, UPT, UR4, 0x4e20, URZ ;  /* 0x00004e2004057890 */ /* 0x000fc8000fffe0ff */
[----:B--2---:R-:W-:Y:S02]  /*08c0*/  ULEA UR8, UR6, UR5, 0x18 ;  /* 0x0000000506087291 */ /* 0x004fe4000f8ec0ff */
[----:B------:R-:W-:-:S04]  /*08d0*/  ULEA UR9, UR6, UR4, 0x18 ;  /* 0x0000000406097291 */ /* 0x000fc8000f8ec0ff */
[C---:B------:R-:W-:Y:S02]  /*08e0*/  LEA R3, R5.reuse, UR8, 0x2 ;  /* 0x0000000805037c11 */ /* 0x040fe4000f8e10ff */
[----:B------:R-:W-:-:S04]  /*08f0*/  LEA R0, R5, UR9, 0x2 ;  /* 0x0000000905007c11 */ /* 0x000fc8000f8e10ff */
[----:B------:R-:W2:Y:S01]  /*0900*/  LDS R3, [R3] ;  /* 0x0000000003037984 */ /* 0x000ea20000000800 */
[----:B------:R-:W-:Y:S05]  /*0910*/  @!P0 BRA `(.L_x_28) ;  /* 0x0000000000488947 */ /* 0x000fea0003800000 */
[----:B------:R-:W-:-:S05]  /*0920*/  UMOV UR4, URZ ;  /* 0x000000ff00047c82 */ /* 0x000fca0008000000 */
.L_x_31:
[----:B------:R-:W-:Y:S01]  /*0930*/  ULEA UR5, UR4, UR9, 0x2 ;  /* 0x0000000904057291 */ /* 0x000fe2000f8e10ff */
[----:B------:R-:W-:Y:S08]  /*0940*/  BSSY.RECONVERGENT B0, `(.L_x_29) ;  /* 0x000000e000007945 */ /* 0x000ff00003800200 */
[----:B------:R-:W-:Y:S01]  /*0950*/  LDS R4, [UR5] ;  /* 0x00000005ff047984 */ /* 0x000fe20008000800 */
[----:B------:R-:W-:Y:S01]  /*0960*/  UMOV UR5, UR4 ;  /* 0x0000000400057c82 */ /* 0x000fe20008000000 */
[----:B------:R-:W-:-:S02]  /*0970*/  UIADD3 UR4, UPT, UPT, UR4, 0x1, URZ ;  /* 0x0000000104047890 */ /* 0x000fc4000fffe0ff */
[----:B------:R-:W3:Y:S04]  /*0980*/  LDS R7, [R0] ;  /* 0x0000000000077984 */ /* 0x000ee80000000800 */
[----:B------:R-:W-:Y:S01]  /*0990*/  ISETP.NE.AND P1, PT, R2, UR4, PT ;  /* 0x0000000402007c0c */ /* 0x000fe2000bf25270 */
[----:B---3--:R-:W-:-:S06]  /*09a0*/  FADD R4, R4, -R7 ;  /* 0x8000000704047221 */ /* 0x008fcc0000000000 */
[----:B------:R-:W3:Y:S02]  /*09b0*/  F2I.TRUNC.NTZ R4, |R4| ;  /* 0x4000000400047305 */ /* 0x000ee4000020f100 */
[----:B---3--:R-:W-:-:S13]  /*09c0*/  ISETP.GT.AND P0, PT, R4, 0x4, PT ;  /* 0x000000040400780c */ /* 0x008fda0003f04270 */
[----:B------:R-:W-:Y:S05]  /*09d0*/  @P0 BRA `(.L_x_30) ;  /* 0x0000000000100947 */ /* 0x000fea0003800000 */
[----:B------:R-:W-:-:S09]  /*09e0*/  ULEA UR6, UR5, UR8, 0x2 ;  /* 0x0000000805067291 */ /* 0x000fd2000f8e10ff */
[----:B------:R-:W2:Y:S02]  /*09f0*/  LDS R4, [UR6] ;  /* 0x00000006ff047984 */ /* 0x000ea40008000800 */
[----:B--2---:R-:W-:-:S13]  /*0a00*/  FSETP.GEU.AND P0, PT, R3, R4, PT ;  /* 0x000000040300720b */ /* 0x004fda0003f0e000 */
[----:B------:R-:W-:Y:S05]  /*0a10*/  @!P0 EXIT ;  /* 0x000000000000894d */ /* 0x000fea0003800000 */
.L_x_30:
[----:B------:R-:W-:Y:S05]  /*0a20*/  BSYNC.RECONVERGENT B0 ;  /* 0x0000000000007941 */ /* 0x000fea0003800200 */
.L_x_29:
[----:B------:R-:W-:Y:S05]  /*0a30*/  @P1 BRA `(.L_x_31) ;  /* 0xfffffffc00bc1947 */ /* 0x000fea000383ffff */
.L_x_28:
[----:B--2---:R-:W2:Y:S01]  /*0a40*/  S2R R3, SR_LANEID ;  /* 0x0000000000037919 */ /* 0x004ea20000000000 */
[----:B------:R-:W3:Y:S01]  /*0a50*/  LDCU.64 UR6, c[0x0][0x3b0] ;  /* 0x00007600ff0677ac */ /* 0x000ee20008000a00 */
[----:B------:R-:W-:Y:S02]  /*0a60*/  VOTEU.ANY UR12, UPT, PT ;  /* 0x00000000000c7886 */ /* 0x000fe400038e0100 */
[----:B------:R-:W2:Y:S08]  /*0a70*/  FLO.U32 R4, UR12 ;  /* 0x0000000c00047d00 */ /* 0x000eb000080e0000 */
[----:B------:R-:W4:Y:S01]  /*0a80*/  POPC R7, UR12 ;  /* 0x0000000c00077d09 */ /* 0x000f220008000000 */
[----:B---3--:R-:W-:-:S04]  /*0a90*/  UIADD3 UR5, UP0, UPT, UR6, 0x4, URZ ;  /* 0x0000000406057890 */ /* 0x008fc8000ff1e0ff */
[----:B------:R-:W-:Y:S02]  /*0aa0*/  UIADD3.X UR6, UPT, UPT, URZ, UR7, URZ, UP0, !UPT ;  /* 0x00000007ff067290 */ /* 0x000fe400087fe4ff */
[----:B------:R-:W-:Y:S01]  /*0ab0*/  IMAD.U32 R2, RZ, RZ, UR5 ;  /* 0x00000005ff027e24 */ /* 0x000fe2000f8e00ff */
[----:B--2---:R-:W-:-:S03]  /*0ac0*/  ISETP.EQ.U32.AND P0, PT, R4, R3, PT ;  /* 0x000000030400720c */ /* 0x004fc60003f02070 */
[----:B------:R-:W-:-:S10]  /*0ad0*/  MOV R3, UR6 ;  /* 0x0000000600037c02 */ /* 0x000fd40008000f00 */
[----:B----4-:R-:W2:Y:S01]  /*0ae0*/  @P0 ATOMG.E.ADD.STRONG.GPU PT, R3, desc[UR10][R2.64], R7 ;  /* 0x80000007020309a8 */ /* 0x010ea200081ef10a */
[----:B------:R-:W3:Y:S02]  /*0af0*/  S2R R6, SR_LTMASK ;  /* 0x0000000000067919 */ /* 0x000ee40000003900 */
[----:B---3--:R-:W-:-:S06]  /*0b00*/  LOP3.LUT R6, R6, UR12, RZ, 0xc0, !PT ;  /* 0x0000000c06067c12 */ /* 0x008fcc000f8ec0ff */
[----:B------:R-:W3:Y:S01]  /*0b10*/  POPC R6, R6 ;  /* 0x0000000600067309 */ /* 0x000ee20000000000 */
[----:B--2---:R-:W3:Y:S02]  /*0b20*/  SHFL.IDX PT, R9, R3, R4, 0x1f ;  /* 0x00001f0403097589 */ /* 0x004ee400000e0000 */
[----:B---3--:R-:W-:-:S05]  /*0b30*/  IMAD.IADD R9, R9, 0x1, R6 ;  /* 0x0000000109097824 */ /* 0x008fca00078e0206 */
[----:B------:R-:W-:-:S13]  /*0b40*/  ISETP.GT.AND P0, PT, R9, 0x1387, PT ;  /* 0x000013870900780c */ /* 0x000fda0003f04270 */
[----:B------:R-:W-:Y:S05]  /*0b50*/  @P0 EXIT ;  /* 0x000000000000094d */ /* 0x000fea0003800000 */
[----:B------:R-:W2:Y:S01]  /*0b60*/  LDC.64 R2, c[0x0][0x390] ;  /* 0x0000e400ff027b82 */ /* 0x000ea20000000a00 */
[----:B------:R-:W3:Y:S07]  /*0b70*/  LDS R0, [R0] ;  /* 0x0000000000007984 */ /* 0x000eee0000000800 */
[----:B------:R-:W4:Y:S01]  /*0b80*/  LDC.64 R6, c[0x0][0x3a8] ;  /* 0x0000ea00ff067b82 */ /* 0x000f220000000a00 */
[----:B--2---:R-:W-:-:S07]  /*0b90*/  IMAD.WIDE R2, R5, 0x4, R2 ;  /* 0x0000000405027825 */ /* 0x004fce00078e0202 */
[----:B------:R-:W2:Y:S01]  /*0ba0*/  LDC.64 R4, c[0x0][0x3a0] ;  /* 0x0000e800ff047b82 */ /* 0x000ea20000000a00 */
[----:B------:R-:W5:Y:S01]  /*0bb0*/  LDG.E R3, desc[UR10][R2.64] ;  /* 0x0000000a02037981 */ /* 0x000f62000c1e1900 */
[C---:B----4-:R-:W-:Y:S01]  /*0bc0*/  IMAD.WIDE R6, R9.reuse, 0x4, R6 ;  /* 0x0000000409067825 */ /* 0x050fe200078e0206 */
[----:B---3--:R-:W3:Y:S03]  /*0bd0*/  F2I.TRUNC.NTZ R11, R0 ;  /* 0x00000000000b7305 */ /* 0x008ee6000020f100 */
[----:B--2---:R-:W-:-:S05]  /*0be0*/  IMAD.WIDE R4, R9, 0x4, R4 ;  /* 0x0000000409047825 */ /* 0x004fca00078e0204 */
[----:B-----5:R-:W-:Y:S04]  /*0bf0*/  STG.E desc[UR10][R4.64], R3 ;  /* 0x0000000304007986 */ /* 0x020fe8000c10190a */
[----:B---3--:R-:W-:Y:S01]  /*0c00*/  STG.E desc[UR10][R6.64], R11 ;  /* 0x0000000b06007986 */ /* 0x008fe2000c10190a */
[----:B------:R-:W-:Y:S05]  /*0c10*/  EXIT ;  /* 0x000000000000794d */ /* 0x000fea0003800000 */
.L_x_32:
        /* <DEDUP_REMOVED lines=14> */
.L_x_111:


//--------------------- .text._Z14cleanup_spikesPKdPKfPKiPfPiS6_S6_ --------------------------
	.section	.text._Z14cleanup_spikesPKdPKfPKiPfPiS6_S6_,"ax",@progbits
	.align	128
        .global         _Z14cleanup_spikesPKdPKfPKiPfPiS6_S6_
        .type           _Z14cleanup_spikesPKdPKfPKiPfPiS6_S6_,@function
        .size           _Z14cleanup_spikesPKdPKfPKiPfPiS6_S6_,(.L_x_112 - _Z14cleanup_spikesPKdPKfPKiPfPiS6_S6_)
        .other          _Z14cleanup_spikesPKdPKfPKiPfPiS6_S6_,@"STO_CUDA_ENTRY STV_DEFAULT"
_Z14cleanup_spikesPKdPKfPKiPfPiS6_S6_:
.text._Z14cleanup_spikesPKdPKfPKiPfPiS6_S6_:
[----:B------:R-:W-:Y:S08]  /*0000*/  LDC R1, c[0x0][0x37c] ;  /* 0x0000df00ff017b82 */ /* 0x000ff00000000800 */
[----:B------:R-:W0:Y:S01]  /*0010*/  LDC.64 R10, c[0x0][0x380] ;  /* 0x0000e000ff0a7b82 */ /* 0x000e220000000a00 */
[----:B------:R-:W0:Y:S02]  /*0020*/  LDCU.64 UR12, c[0x0][0x358] ;  /* 0x00006b00ff0c77ac */ /* 0x000e240008000a00 */
[----:B0-----:R-:W2:Y:S04]  /*0030*/  LDG.E.64 R4, desc[UR12][R10.64+0x20] ;  /* 0x0000200c0a047981 */ /* 0x001ea8000c1e1b00 */
[----:B------:R-:W3:Y:S01]  /*0040*/  LDG.E.64 R6, desc[UR12][R10.64] ;  /* 0x0000000c0a067981 */ /* 0x000ee2000c1e1b00 */
[----:B------:R-:W0:Y:S01]  /*0050*/  S2UR UR4, SR_CTAID.X ;  /* 0x00000000000479c3 */ /* 0x000e220000002500 */
[----:B------:R-:W0:Y:S02]  /*0060*/  LDCU UR7, c[0x0][0x360] ;  /* 0x00006c00ff0777ac */ /* 0x000e240008000800 */
[----:B0-----:R-:W-:Y:S01]  /*0070*/  UIMAD UR4, UR4, UR7, URZ ;  /* 0x00000007040472a4 */ /* 0x001fe2000f8e02ff */
[----:B--2---:R-:W0:Y:S08]  /*0080*/  F2I.F64.TRUNC R4, R4 ;  /* 0x0000000400047311 */ /* 0x004e30000030d100 */
[----:B---3--:R-:W1:Y:S01]  /*0090*/  F2I.F64.TRUNC R0, R6 ;  /* 0x0000000600007311 */ /* 0x008e62000030d100 */
[----:B0-----:R-:W-:-:S13]  /*00a0*/  R2UR UR9, R4 ;  /* 0x00000000040972ca */ /* 0x001fda00000e0000 */
[----:B-1----:R-:W-:-:S04]  /*00b0*/  VIADD R2, R0, -UR9 ;  /* 0x8000000900027c36 */ /* 0x002fc80008000000 */
[----:B------:R-:W-:-:S05]  /*00c0*/  VIADD R3, R2, 0xfffffc01 ;  /* 0xfffffc0102037836 */ /* 0x000fca0000000000 */
[----:B------:R-:W-:-:S13]  /*00d0*/  ISETP.LT.AND P0, PT, R3, UR4, PT ;  /* 0x0000000403007c0c */ /* 0x000fda000bf01270 */
[----:B------:R-:W-:Y:S05]  /*00e0*/  @P0 EXIT ;  /* 0x000000000000094d */ /* 0x000fea0003800000 */
[----:B------:R-:W2:Y:S01]  /*00f0*/  LDG.E.64 R10, desc[UR12][R10.64+0x10] ;  /* 0x0000100c0a0a7981 */ /* 0x000ea2000c1e1b00 */
[----:B------:R-:W0:Y:S01]  /*0100*/  S2UR UR6, SR_CgaCtaId ;  /* 0x00000000000679c3 */ /* 0x000e220000008800 */
[----:B------:R-:W1:Y:S01]  /*0110*/  LDCU UR8, c[0x0][0x370] ;  /* 0x00006e00ff0877ac */ /* 0x000e620008000800 */
[----:B------:R-:W-:Y:S01]  /*0120*/  IMAD.U32 R12, RZ, RZ, UR9 ;  /* 0x00000009ff0c7e24 */ /* 0x000fe2000f8e00ff */
[----:B------:R-:W3:Y:S01]  /*0130*/  S2R R4, SR_TID.X ;  /* 0x0000000000047919 */ /* 0x000ee20000002100 */
[----:B------:R-:W-:Y:S01]  /*0140*/  IMAD.U32 R7, RZ, RZ, UR4 ;  /* 0x00000004ff077e24 */ /* 0x000fe2000f8e00ff */
[----:B------:R-:W-:Y:S01]  /*0150*/  UMOV UR5, 0x400 ;  /* 0x0000040000057882 */ /* 0x000fe20000000000 */
[----:B------:R-:W-:Y:S02]  /*0160*/  ULEA UR10, UR9, 0xfffffffe, 0x1 ;  /* 0xfffffffe090a7891 */ /* 0x000fe4000f8e08ff */
[----:B0-----:R-:W-:Y:S02]  /*0170*/  ULEA UR5, UR6, UR5, 0x18 ;  /* 0x0000000506057291 */ /* 0x001fe4000f8ec0ff */
[----:B-1----:R-:W-:-:S04]  /*0180*/  UIMAD UR6, UR7, UR8, URZ ;  /* 0x00000008070672a4 */ /* 0x002fc8000f8e02ff */
[C---:B---3--:R-:W-:Y:S01]  /*0190*/  LEA R5, R4.reuse, UR5, 0x2 ;  /* 0x0000000504057c11 */ /* 0x048fe2000f8e10ff */
[----:B------:R-:W-:-:S04]  /*01a0*/  VIADD R6, R4, UR10 ;  /* 0x0000000a04067c36 */ /* 0x000fc80008000000 */
[----:B------:R-:W-:Y:S01]  /*01b0*/  IMAD R9, R12, 0x4, R5 ;  /* 0x000000040c097824 */ /* 0x000fe200078e0205 */
[----:B--2---:R-:W0:Y:S02]  /*01c0*/  F2F.F32.F64 R8, R10 ;  /* 0x0000000a00087310 */ /* 0x004e240000301000 */
[----:B0-----:R-:W-:-:S07]  /*01d0*/  FMUL R8, R8, R8 ;  /* 0x0000000808087220 */ /* 0x001fce0000400000 */
.L_x_37:
[----:B-1----:R-:W-:Y:S01]  /*01e0*/  IMAD.IADD R17, R6, 0x1, R7 ;  /* 0x0000000106117824 */ /* 0x002fe200078e0207 */
[----:B------:R-:W-:-:S04]  /*01f0*/  ISETP.GE.AND P0, PT, R4, UR10, PT ;  /* 0x0000000a04007c0c */ /* 0x000fc8000bf06270 */
[----:B------:R-:W-:-:S09]  /*0200*/  ISETP.GE.AND P1, PT, R17, R0, PT ;  /* 0x000000001100720c */ /* 0x000fd20003f26270 */
[----:B------:R-:W0:Y:S01]  /*0210*/  @!P0 LDC.64 R12, c[0x0][0x388] ;  /* 0x0000e200ff0c8b82 */ /* 0x000e220000000a00 */
[----:B------:R-:W-:-:S07]  /*0220*/  @!P0 IADD3 R11, PT, PT, R4, R7, RZ ;  /* 0x00000007040b8210 */ /* 0x000fce0007ffe0ff */
[----:B------:R-:W1:Y:S01]  /*0230*/  @!P1 LDC.64 R14, c[0x0][0x388] ;  /* 0x0000e200ff0e9b82 */ /* 0x000e620000000a00 */
[----:B0-----:R-:W-:-:S06]  /*0240*/  @!P0 IMAD.WIDE R12, R11, 0x4, R12 ;  /* 0x000000040b0c8825 */ /* 0x001fcc00078e020c */
[----:B------:R-:W2:Y:S01]  /*0250*/  @!P0 LDG.E R12, desc[UR12][R12.64] ;  /* 0x0000000c0c0c8981 */ /* 0x000ea2000c1e1900 */
[----:B-1----:R-:W-:-:S06]  /*0260*/  @!P1 IMAD.WIDE R14, R17, 0x4, R14 ;  /* 0x00000004110e9825 */ /* 0x002fcc00078e020e */
[----:B------:R-:W3:Y:S01]  /*0270*/  @!P1 LDG.E R14, desc[UR12][R14.64] ;  /* 0x0000000c0e0e9981 */ /* 0x000ee2000c1e1900 */
[----:B------:R-:W-:Y:S02]  /*0280*/  ULEA UR4, UR9, 0xfffffff8, 0x3 ;  /* 0xfffffff809047891 */ /* 0x000fe4000f8e18ff */
[----:B------:R-:W-:-:S05]  /*0290*/  IADD3 R19, PT, PT, R7, -UR9, R6 ;  /* 0x8000000907137c10 */ /* 0x000fca000fffe006 */
[----:B------:R-:W-:Y:S01]  /*02a0*/  VIADD R19, R19, 0x1 ;  /* 0x0000000113137836 */ /* 0x000fe20000000000 */
[----:B--2---:R-:W-:Y:S04]  /*02b0*/  @!P0 STS [R5], R12 ;  /* 0x0000000c05008388 */ /* 0x004fe80000000800 */
[----:B---3--:R-:W-:Y:S04]  /*02c0*/  @!P1 STS [R5+UR4], R14 ;  /* 0x0000000e05009988 */ /* 0x008fe80008000804 */
[----:B------:R-:W-:Y:S01]  /*02d0*/  @P1 STS [R5+UR4], RZ ;  /* 0x000000ff05001988 */ /* 0x000fe20008000804 */
[----:B------:R-:W-:Y:S05]  /*02e0*/  WARPSYNC.ALL ;  /* 0x0000000000007948 */ /* 0x000fea0003800000 */
[----:B------:R-:W-:Y:S06]  /*02f0*/  BAR.SYNC.DEFER_BLOCKING 0x0 ;  /* 0x0000000000007b1d */ /* 0x000fec0000010000 */
[----:B------:R-:W0:Y:S01]  /*0300*/  LDS R11, [R9+-0x4] ;  /* 0xfffffc00090b7984 */ /* 0x000e220000000800 */
[----:B------:R-:W-:Y:S01]  /*0310*/  ISETP.GE.AND P0, PT, R19, R2, PT ;  /* 0x000000021300720c */ /* 0x000fe20003f06270 */
[----:B------:R-:W-:Y:S03]  /*0320*/  BSSY B0, `(.L_x_33) ;  /* 0x000002e000007945 */ /* 0x000fe60003800000 */
[----:B0-----:R-:W-:-:S13]  /*0330*/  FSETP.LEU.OR P0, PT, R11, R8, P0 ;  /* 0x000000080b00720b */ /* 0x001fda000070b400 */
[----:B------:R-:W-:Y:S05]  /*0340*/  @P0 BRA `(.L_x_34) ;  /* 0x0000000000ac0947 */ /* 0x000fea0003800000 */
[----:B------:R-:W-:-:S04]  /*0350*/  UIADD3 UR4, UPT, UPT, -UR9, 0x1, URZ ;  /* 0x0000000109047890 */ /* 0x000fc8000fffe1ff */
[----:B------:R-:W-:-:S09]  /*0360*/  UISETP.GE.AND UP0, UPT, UR4, UR9, UPT ;  /* 0x000000090400728c */ /* 0x000fd2000bf06270 */
[----:B------:R-:W-:Y:S05]  /*0370*/  BRA.U UP0, `(.L_x_35) ;  /* 0x0000000100247547 */ /* 0x000fea000b800000 */
[----:B------:R-:W-:-:S07]  /*0380*/  IMAD.U32 R10, RZ, RZ, UR4 ;  /* 0x00000004ff0a7e24 */ /* 0x000fce000f8e00ff */
.L_x_36:
[----:B------:R-:W-:Y:S01]  /*0390*/  IMAD R12, R10, 0x4, R9 ;  /* 0x000000040a0c7824 */ /* 0x000fe200078e0209 */
[----:B------:R-:W-:Y:S05]  /*03a0*/  YIELD ;  /* 0x0000000000007946 */ /* 0x000fea0003800000 */
[----:B------:R-:W0:Y:S02]  /*03b0*/  LDS R12, [R12+-0x4] ;  /* 0xfffffc000c0c7984 */ /* 0x000e240000000800 */
[----:B0-----:R-:W-:-:S13]  /*03c0*/  FSETP.GT.AND P0, PT, R12, R11, PT ;  /* 0x0000000b0c00720b */ /* 0x001fda0003f04000 */
[----:B------:R-:W-:Y:S05]  /*03d0*/  @P0 BRA `(.L_x_34) ;  /* 0x0000000000880947 */ /* 0x000fea0003800000 */
[----:B------:R-:W-:-:S04]  /*03e0*/  IADD3 R10, PT, PT, R10, 0x1, RZ ;  /* 0x000000010a0a7810 */ /* 0x000fc80007ffe0ff */
[----:B------:R-:W-:-:S13]  /*03f0*/  ISETP.NE.AND P0, PT, R10, UR9, PT ;  /* 0x000000090a007c0c */ /* 0x000fda000bf05270 */
[----:B------:R-:W-:Y:S05]  /*0400*/  @P0 BRA `(.L_x_36) ;  /* 0xfffffffc00e00947 */ /* 0x000fea000383ffff */
.L_x_35:
[----:B------:R-:W0:Y:S01]  /*0410*/  S2R R17, SR_LANEID ;  /* 0x0000000000117919 */ /* 0x000e220000000000 */
[----:B------:R-:W-:Y:S01]  /*0420*/  VOTEU.ANY UR4, UPT, PT ;  /* 0x0000000000047886 */ /* 0x000fe200038e0100 */
[----:B------:R-:W1:Y:S01]  /*0430*/  LDC.64 R12, c[0x0][0x3b0] ;  /* 0x0000ec00ff0c7b82 */ /* 0x000e620000000a00 */
[----:B------:R-:W0:Y:S08]  /*0440*/  FLO.U32 R10, UR4 ;  /* 0x00000004000a7d00 */ /* 0x000e3000080e0000 */
[----:B------:R-:W1:Y:S01]  /*0450*/  POPC R15, UR4 ;  /* 0x00000004000f7d09 */ /* 0x000e620008000000 */
[----:B0-----:R-:W-:-:S13]  /*0460*/  ISETP.EQ.U32.AND P0, PT, R10, R17, PT ;  /* 0x000000110a00720c */ /* 0x001fda0003f02070 */
[----:B-1----:R-:W2:Y:S01]  /*0470*/  @P0 ATOMG.E.ADD.STRONG.GPU PT, R13, desc[UR12][R12.64], R15 ;  /* 0x8000000f0c0d09a8 */ /* 0x002ea200081ef10c */
[----:B------:R-:W0:Y:S02]  /*0480*/  S2R R14, SR_LTMASK ;  /* 0x00000000000e7919 */ /* 0x000e240000003900 */
[----:B0-----:R-:W-:-:S06]  /*0490*/  LOP3.LUT R14, R14, UR4, RZ, 0xc0, !PT ;  /* 0x000000040e0e7c12 */ /* 0x001fcc000f8ec0ff */
[----:B------:R-:W0:Y:S01]  /*04a0*/  POPC R14, R14 ;  /* 0x0000000e000e7309 */ /* 0x000e220000000000 */
[----:B--2---:R-:W0:Y:S02]  /*04b0*/  SHFL.IDX PT, R23, R13, R10, 0x1f ;  /* 0x00001f0a0d177589 */ /* 0x004e2400000e0000 */
[----:B0-----:R-:W-:-:S05]  /*04c0*/  IMAD.IADD R23, R23, 0x1, R14 ;  /* 0x0000000117177824 */ /* 0x001fca00078e020e */
[----:B------:R-:W-:-:S13]  /*04d0*/  ISETP.GT.AND P0, PT, R23, 0x1387, PT ;  /* 0x000013871700780c */ /* 0x000fda0003f04270 */
[----:B------:R-:W-:Y:S05]  /*04e0*/  @P0 BRA `(.L_x_34) ;  /* 0x0000000000440947 */ /* 0x000fea0003800000 */
[----:B------:R-:W0:Y:S01]  /*04f0*/  LDC.64 R14, c[0x0][0x3a0] ;  /* 0x0000e800ff0e7b82 */ /* 0x000e220000000a00 */
[----:B------:R-:W1:Y:S01]  /*0500*/  LDCU.64 UR14, c[0x0][0x390] ;  /* 0x00007200ff0e77ac */ /* 0x000e620008000a00 */
[----:B------:R-:W-:Y:S02]  /*0510*/  SHF.R.S32.HI R10, RZ, 0x1f, R7 ;  /* 0x0000001fff0a7819 */ /* 0x000fe40000011407 */
[----:B------:R-:W-:Y:S01]  /*0520*/  IADD3 R13, P0, P1, R7, UR9, R4 ;  /* 0x00000009070d7c10 */ /* 0x000fe2000f91e004 */
[----:B------:R-:W-:-:S03]  /*0530*/  USHF.R.S32.HI UR4, URZ, 0x1f, UR9 ;  /* 0x0000001fff047899 */ /* 0x000fc60008011409 */
[----:B------:R-:W2:Y:S03]  /*0540*/  LDC.64 R16, c[0x0][0x3a8] ;  /* 0x0000ea00ff107b82 */ /* 0x000ea60000000a00 */
[----:B------:R-:W-:Y:S02]  /*0550*/  IADD3.X R10, PT, PT, R10, UR4, RZ, P0, P1 ;  /* 0x000000040a0a7c10 */ /* 0x000fe400087e24ff */
[----:B-1----:R-:W-:-:S04]  /*0560*/  LEA R12, P0, R13, UR14, 0x2 ;  /* 0x0000000e0d0c7c11 */ /* 0x002fc8000f8010ff */
[----:B------:R-:W-:Y:S01]  /*0570*/  LEA.HI.X R13, R13, UR15, R10, 0x2, P0 ;  /* 0x0000000f0d0d7c11 */ /* 0x000fe200080f140a */
[C---:B0-----:R-:W-:Y:S02]  /*0580*/  IMAD.WIDE R20, R23.reuse, 0x4, R14 ;  /* 0x0000000417147825 */ /* 0x041fe400078e020e */
[----:B------:R-:W0:Y:S03]  /*0590*/  LDC.64 R14, c[0x0][0x398] ;  /* 0x0000e600ff0e7b82 */ /* 0x000e260000000a00 */
[----:B------:R1:W-:Y:S04]  /*05a0*/  STG.E desc[UR12][R20.64], R19 ;  /* 0x0000001314007986 */ /* 0x0003e8000c10190c */
[----:B------:R-:W3:Y:S01]  /*05b0*/  LDG.E R13, desc[UR12][R12.64+-0x4] ;  /* 0xfffffc0c0c0d7981 */ /* 0x000ee2000c1e1900 */
[----:B--2---:R-:W-:-:S04]  /*05c0*/  IMAD.WIDE R16, R23, 0x4, R16 ;  /* 0x0000000417107825 */ /* 0x004fc800078e0210 */
[----:B0-----:R-:W-:Y:S01]  /*05d0*/  IMAD.WIDE R14, R23, 0x4, R14 ;  /* 0x00000004170e7825 */ /* 0x001fe200078e020e */
[----:B---3--:R1:W-:Y:S04]  /*05e0*/  STG.E desc[UR12][R16.64], R13 ;  /* 0x0000000d10007986 */ /* 0x0083e8000c10190c */
[----:B------:R1:W-:Y:S02]  /*05f0*/  STG.E desc[UR12][R14.64], R11 ;  /* 0x0000000b0e007986 */ /* 0x0003e4000c10190c */
.L_x_34:
[----:B------:R-:W-:Y:S05]  /*0600*/  BSYNC B0 ;  /* 0x0000000000007941 */ /* 0x000fea0003800000 */
.L_x_33:
[----:B------:R-:W-:-:S05]  /*0610*/  VIADD R7, R7, UR6 ;  /* 0x0000000607077c36 */ /* 0x000fca0008000000 */
[----:B------:R-:W-:-:S13]  /*0620*/  ISETP.GT.AND P0, PT, R7, R3, PT ;  /* 0x000000030700720c */ /* 0x000fda0003f04270 */
[----:B------:R-:W-:Y:S05]  /*0630*/  @!P0 BRA `(.L_x_37) ;  /* 0xfffffff800e88947 */ /* 0x000fea000383ffff */
[----:B------:R-:W-:Y:S05]  /*0640*/  EXIT ;  /* 0x000000000000794d */ /* 0x000fea0003800000 */
.L_x_38:
        /* <DEDUP_REMOVED lines=11> */
.L_x_112:


//--------------------- .text._Z10bestFilterPKdPKfPfPiS4_S4_ --------------------------
	.section	.text._Z10bestFilterPKdPKfPfPiS4_S4_,"ax",@progbits
	.align	128
        .global         _Z10bestFilterPKdPKfPfPiS4_S4_
        .type           _Z10bestFilterPKdPKfPfPiS4_S4_,@function
        .size           _Z10bestFilterPKdPKfPfPiS4_S4_,(.L_x_113 - _Z10bestFilterPKdPKfPfPiS4_S4_)
        .other          _Z10bestFilterPKdPKfPfPiS4_S4_,@"STO_CUDA_ENTRY STV_DEFAULT"
_Z10bestFilterPKdPKfPfPiS4_S4_:
.text._Z10bestFilterPKdPKfPfPiS4_S4_:
[----:B------:R-:W-:Y:S08]  /*0000*/  LDC R1, c[0x0][0x37c] ;  /* 0x0000df00ff017b82 */ /* 0x000ff00000000800 */
[----:B------:R-:W0:Y:S01]  /*0010*/  LDC.64 R10, c[0x0][0x380] ;  /* 0x0000e000ff0a7b82 */ /* 0x000e220000000a00 */
[----:B------:R-:W0:Y:S02]  /*0020*/  LDCU.64 UR4, c[0x0][0x358] ;  /* 0x00006b00ff0477ac */ /* 0x000e240008000a00 */
[----:B0-----:R-:W2:Y:S05]  /*0030*/  LDG.E.64 R2, desc[UR4][R10.64] ;  /* 0x000000040a027981 */ /* 0x001eaa000c1e1b00 */
[----:B------:R-:W0:Y:S01]  /*0040*/  S2UR UR6, SR_CTAID.X ;  /* 0x00000000000679c3 */ /* 0x000e220000002500 */
[----:B------:R-:W0:Y:S07]  /*0050*/  S2R R5, SR_TID.X ;  /* 0x0000000000057919 */ /* 0x000e2e0000002100 */
[----:B------:R-:W0:Y:S02]  /*0060*/  LDC R8, c[0x0][0x360] ;  /* 0x0000d800ff087b82 */ /* 0x000e240000000800 */
[----:B0-----:R-:W-:Y:S01]  /*0070*/  IMAD R5, R8, UR6, R5 ;  /* 0x0000000608057c24 */ /* 0x001fe2000f8e0205 */
[----:B--2---:R-:W0:Y:S04]  /*0080*/  F2I.F64.TRUNC R0, R2 ;  /* 0x0000000200007311 */ /* 0x004e28000030d100 */
[----:B0-----:R-:W-:-:S13]  /*0090*/  ISETP.GE.AND P0, PT, R5, R0, PT ;  /* 0x000000000500720c */ /* 0x001fda0003f06270 */
[----:B------:R-:W-:Y:S05]  /*00a0*/  @P0 EXIT ;  /* 0x000000000000094d */ /* 0x000fea0003800000 */
[----:B------:R-:W2:Y:S01]  /*00b0*/  LDG.E.64 R10, desc[UR4][R10.64+0x48] ;  /* 0x000048040a0a7981 */ /* 0x000ea2000c1e1b00 */
[----:B------:R-:W0:Y:S01]  /*00c0*/  LDCU UR6, c[0x0][0x370] ;  /* 0x00006e00ff0677ac */ /* 0x000e220008000800 */
[----:B------:R-:W-:Y:S01]  /*00d0*/  CS2R R6, SRZ ;  /* 0x0000000000067805 */ /* 0x000fe2000001ff00 */
[----:B0-----:R-:W-:Y:S01]  /*00e0*/  IMAD R8, R8, UR6, RZ ;  /* 0x0000000608087c24 */ /* 0x001fe2000f8e02ff */
[----:B--2---:R-:W0:Y:S02]  /*00f0*/  F2I.F64.TRUNC R2, R10 ;  /* 0x0000000a00027311 */ /* 0x004e24000030d100 */
[----:B0-----:R-:W-:-:S04]  /*0100*/  LOP3.LUT R3, R2, 0x7, RZ, 0xc0, !PT ;  /* 0x0000000702037812 */ /* 0x001fc800078ec0ff */
[----:B------:R-:W-:-:S04]  /*0110*/  IADD3 R4, PT, PT, R3, -0x1, RZ ;  /* 0xffffffff03047810 */ /* 0x000fc80007ffe0ff */
[----:B------:R-:W-:Y:S02]  /*0120*/  ISETP.GE.U32.AND P0, PT, R4, 0x3, PT ;  /* 0x000000030400780c */ /* 0x000fe40003f06070 */
[----:B------:R-:W-:-:S04]  /*0130*/  LOP3.LUT R4, R2, 0x7ffffff8, RZ, 0xc0, !PT ;  /* 0x7ffffff802047812 */ /* 0x000fc800078ec0ff */
[----:B------:R-:W-:-:S07]  /*0140*/  IADD3 R9, PT, PT, -R4, RZ, RZ ;  /* 0x000000ff04097210 */ /* 0x000fce0007ffe1ff */
.L_x_45:
[----:B------:R-:W-:Y:S01]  /*0150*/  ISETP.GE.AND P1, PT, R2, 0x1, PT ;  /* 0x000000010200780c */ /* 0x000fe20003f26270 */
[----:B------:R-:W-:-:S12]  /*0160*/  IMAD.MOV.U32 R10, RZ, RZ, RZ ;  /* 0x000000ffff0a7224 */ /* 0x000fd800078e00ff */
[----:B------:R-:W-:Y:S05]  /*0170*/  @!P1 BRA `(.L_x_39) ;  /* 0x0000000c00849947 */ /* 0x000fea0003800000 */
[----:B------:R-:W-:Y:S02]  /*0180*/  ISETP.GE.U32.AND P1, PT, R2, 0x8, PT ;  /* 0x000000080200780c */ /* 0x000fe40003f26070 */
[----:B------:R-:W-:-:S11]  /*0190*/  CS2R R10, SRZ ;  /* 0x00000000000a7805 */ /* 0x000fd6000001ff00 */
[----:B------:R-:W-:Y:S05]  /*01a0*/  @!P1 BRA `(.L_x_40) ;  /* 0x0000000400cc9947 */ /* 0x000fea0003800000 */
[----:B------:R-:W-:Y:S01]  /*01b0*/  HFMA2 R10, -RZ, RZ, 0, 0 ;  /* 0x00000000ff0a7431 */ /* 0x000fe200000001ff */
[CC--:B------:R-:W-:Y:S01]  /*01c0*/  IADD3 R29, PT, PT, R0.reuse, R5.reuse, RZ ;  /* 0x00000005001d7210 */ /* 0x0c0fe20007ffe0ff */
[C-C-:B------:R-:W-:Y:S01]  /*01d0*/  IMAD R19, R0.reuse, 0x3, R5.reuse ;  /* 0x0000000300137824 */ /* 0x140fe200078e0205 */
[C---:B------:R-:W-:Y:S01]  /*01e0*/  LEA R11, R0.reuse, R5, 0x1 ;  /* 0x00000005000b7211 */ /* 0x040fe200078e08ff */
[C-C-:B------:R-:W-:Y:S01]  /*01f0*/  IMAD R21, R0.reuse, 0x4, R5.reuse ;  /* 0x0000000400157824 */ /* 0x140fe200078e0205 */
[----:B------:R-:W-:Y:S01]  /*0200*/  MOV R18, 0x3 ;  /* 0x0000000300127802 */ /* 0x000fe20000000f00 */
[C-C-:B------:R-:W-:Y:S01]  /*0210*/  IMAD R23, R0.reuse, 0x5, R5.reuse ;  /* 0x0000000500177824 */ /* 0x140fe200078e0205 */
[----:B------:R-:W-:Y:S01]  /*0220*/  MOV R24, R9 ;  /* 0x0000000900187202 */ /* 0x000fe20000000f00 */
[C-C-:B------:R-:W-:Y:S02]  /*0230*/  IMAD R25, R0.reuse, 0x6, R5.reuse ;  /* 0x0000000600197824 */ /* 0x140fe400078e0205 */
[----:B------:R-:W-:-:S02]  /*0240*/  IMAD R27, R0, 0x7, R5 ;  /* 0x00000007001b7824 */ /* 0x000fc400078e0205 */
[----:B------:R-:W-:-:S07]  /*0250*/  IMAD.MOV.U32 R22, RZ, RZ, R5 ;  /* 0x000000ffff167224 */ /* 0x000fce00078e0005 */
.L_x_41:
[----:B------:R-:W0:Y:S02]  /*0260*/  LDC.64 R16, c[0x0][0x388] ;  /* 0x0000e200ff107b82 */ /* 0x000e240000000a00 */
[----:B0-----:R-:W-:-:S05]  /*0270*/  IMAD.WIDE R16, R22, 0x4, R16 ;  /* 0x0000000416107825 */ /* 0x001fca00078e0210 */
[----:B------:R0:W2:Y:S01]  /*0280*/  LDG.E R26, desc[UR4][R16.64] ;  /* 0x00000004101a7981 */ /* 0x0000a2000c1e1900 */
[----:B------:R-:W1:Y:S01]  /*0290*/  F2F.F64.F32 R12, R7 ;  /* 0x00000007000c7310 */ /* 0x000e620000201800 */
[----:B------:R-:W-:Y:S01]  /*02a0*/  UMOV UR6, 0xa0b5ed8d ;  /* 0xa0b5ed8d00067882 */ /* 0x000fe20000000000 */
[----:B------:R-:W-:Y:S01]  /*02b0*/  UMOV UR7, 0x3eb0c6f7 ;  /* 0x3eb0c6f700077882 */ /* 0x000fe20000000000 */
[----:B0-----:R-:W-:-:S05]  /*02c0*/  IMAD.WIDE R16, R0, 0x4, R16 ;  /* 0x0000000400107825 */ /* 0x001fca00078e0210 */
[----:B------:R-:W3:Y:S01]  /*02d0*/  LDG.E R20, desc[UR4][R16.64] ;  /* 0x0000000410147981 */ /* 0x000ee2000c1e1900 */
[----:B-1----:R-:W-:Y:S01]  /*02e0*/  DADD R12, R12, UR6 ;  /* 0x000000060c0c7e29 */ /* 0x002fe20008000000 */
[----:B--2---:R-:W0:Y:S07]  /*02f0*/  F2F.F64.F32 R14, R26 ;  /* 0x0000001a000e7310 */ /* 0x004e2e0000201800 */
[----:B0-----:R-:W-:-:S14]  /*0300*/  DSETP.GEU.AND P2, PT, R12, R14, PT ;  /* 0x0000000e0c00722a */ /* 0x001fdc0003f4e000 */
[----:B------:R-:W0:Y:S02]  /*0310*/  @!P2 LDC.64 R12, c[0x0][0x3a0] ;  /* 0x0000e800ff0cab82 */ /* 0x000e240000000a00 */
[----:B0-----:R-:W-:-:S05]  /*0320*/  @!P2 IMAD.WIDE R14, R22, 0x4, R12 ;  /* 0x00000004160ea825 */ /* 0x001fca00078e020c */
[----:B-----5:R3:W2:Y:S01]  /*0330*/  @!P2 LDG.E R10, desc[UR4][R14.64] ;  /* 0x000000040e0aa981 */ /* 0x0206a2000c1e1900 */
[----:B------:R-:W-:-:S04]  /*0340*/  @!P2 MOV R7, R26 ;  /* 0x0000001a0007a202 */ /* 0x000fc80000000f00 */
[----:B------:R-:W0:Y:S08]  /*0350*/  F2F.F64.F32 R12, R7 ;  /* 0x00000007000c7310 */ /* 0x000e300000201800 */
[----:B---3--:R-:W1:Y:S01]  /*0360*/  F2F.F64.F32 R14, R20 ;  /* 0x00000014000e7310 */ /* 0x008e620000201800 */
[----:B0-----:R-:W-:-:S08]  /*0370*/  DADD R12, R12, UR6 ;  /* 0x000000060c0c7e29 */ /* 0x001fd00008000000 */
[----:B-1----:R-:W-:Y:S01]  /*0380*/  DSETP.GEU.AND P6, PT, R12, R14, PT ;  /* 0x0000000e0c00722a */ /* 0x002fe20003fce000 */
[----:B------:R-:W-:-:S05]  /*0390*/  IMAD.WIDE R14, R0, 0x4, R16 ;  /* 0x00000004000e7825 */ /* 0x000fca00078e0210 */
[----:B------:R-:W3:Y:S08]  /*03a0*/  LDG.E R26, desc[UR4][R14.64] ;  /* 0x000000040e1a7981 */ /* 0x000ef0000c1e1900 */
[----:B------:R-:W0:Y:S02]  /*03b0*/  @!P6 LDC.64 R12, c[0x0][0x3a0] ;  /* 0x0000e800ff0ceb82 */ /* 0x000e240000000a00 */
[----:B0-----:R-:W-:-:S04]  /*03c0*/  @!P6 IMAD.WIDE R16, R29, 0x4, R12 ;  /* 0x000000041d10e825 */ /* 0x001fc800078e020c */
[----:B------:R-:W-:-:S04]  /*03d0*/  @!P6 IMAD.MOV.U32 R7, RZ, RZ, R20 ;  /* 0x000000ffff07e224 */ /* 0x000fc800078e0014 */
[----:B------:R-:W0:Y:S02]  /*03e0*/  F2F.F64.F32 R12, R7 ;  /* 0x00000007000c7310 */ /* 0x000e240000201800 */
[----:B0-----:R-:W-:Y:S01]  /*03f0*/  DADD R12, R12, UR6 ;  /* 0x000000060c0c7e29 */ /* 0x001fe20008000000 */
[----:B--2---:R3:W2:Y:S05]  /*0400*/  @!P6 LDG.E R10, desc[UR4][R16.64] ;  /* 0x00000004100ae981 */ /* 0x0046aa000c1e1900 */
[----:B---3--:R-:W0:Y:S02]  /*0410*/  F2F.F64.F32 R16, R26 ;  /* 0x0000001a00107310 */ /* 0x008e240000201800 */
[----:B0-----:R-:W-:Y:S01]  /*0420*/  DSETP.GEU.AND P5, PT, R12, R16, PT ;  /* 0x000000100c00722a */ /* 0x001fe20003fae000 */
[----:B------:R-:W-:-:S05]  /*0430*/  IMAD.WIDE R16, R0, 0x4, R14 ;  /* 0x0000000400107825 */ /* 0x000fca00078e020e */
[----:B------:R-:W3:Y:S08]  /*0440*/  LDG.E R20, desc[UR4][R16.64] ;  /* 0x0000000410147981 */ /* 0x000ef0000c1e1900 */
[----:B------:R-:W0:Y:S02]  /*0450*/  @!P5 LDC.64 R12, c[0x0][0x3a0] ;  /* 0x0000e800ff0cdb82 */ /* 0x000e240000000a00 */
[----:B0-----:R-:W-:Y:S01]  /*0460*/  @!P5 IMAD.WIDE R14, R11, 0x4, R12 ;  /* 0x000000040b0ed825 */ /* 0x001fe200078e020c */
[----:B------:R-:W-:-:S04]  /*0470*/  @!P5 MOV R7, R26 ;  /* 0x0000001a0007d202 */ /* 0x000fc80000000f00 */
        /* <DEDUP_REMOVED lines=10> */
[----:B--2---:R3:W2:Y:S01]  /*0520*/  @!P4 LDG.E R10, desc[UR4][R16.64] ;  /* 0x00000004100ac981 */ /* 0x0046a2000c1e1900 */
[----:B------:R-:W0:Y:S02]  /*0530*/  F2F.F64.F32 R12, R7 ;  /* 0x00000007000c7310 */ /* 0x000e240000201800 */
[----:B0-----:R-:W-:-:S06]  /*0540*/  DADD R12, R12, UR6 ;  /* 0x000000060c0c7e29 */ /* 0x001fcc0008000000 */
[----:B---3--:R-:W0:Y:S02]  /*0550*/  F2F.F64.F32 R16, R26 ;  /* 0x0000001a00107310 */ /* 0x008e240000201800 */
[----:B0-----:R-:W-:Y:S01]  /*0560*/  DSETP.GEU.AND P3, PT, R12, R16, PT ;  /* 0x000000100c00722a */ /* 0x001fe20003f6e000 */
[----:B------:R-:W-:-:S05]  /*0570*/  IMAD.WIDE R12, R0, 0x4, R14 ;  /* 0x00000004000c7825 */ /* 0x000fca00078e020e */
[----:B------:R-:W3:Y:S08]  /*0580*/  LDG.E R20, desc[UR4][R12.64] ;  /* 0x000000040c147981 */ /* 0x000ef0000c1e1900 */
[----:B------:R-:W0:Y:S02]  /*0590*/  @!P3 LDC.64 R14, c[0x0][0x3a0] ;  /* 0x0000e800ff0ebb82 */ /* 0x000e240000000a00 */
[----:B0-----:R-:W-:-:S05]  /*05a0*/  @!P3 IMAD.WIDE R14, R21, 0x4, R14 ;  /* 0x00000004150eb825 */ /* 0x001fca00078e020e */
[----:B--2---:R3:W2:Y:S01]  /*05b0*/  @!P3 LDG.E R10, desc[UR4][R14.64] ;  /* 0x000000040e0ab981 */ /* 0x0046a2000c1e1900 */
[----:B------:R-:W-:-:S04]  /*05c0*/  @!P3 IMAD.MOV.U32 R7, RZ, RZ, R26 ;  /* 0x000000ffff07b224 */ /* 0x000fc800078e001a */
[----:B------:R-:W0:Y:S02]  /*05d0*/  F2F.F64.F32 R16, R7 ;  /* 0x0000000700107310 */ /* 0x000e240000201800 */
[----:B0-----:R-:W-:-:S06]  /*05e0*/  DADD R16, R16, UR6 ;  /* 0x0000000610107e29 */ /* 0x001fcc0008000000 */
[----:B---3--:R-:W0:Y:S02]  /*05f0*/  F2F.F64.F32 R14, R20 ;  /* 0x00000014000e7310 */ /* 0x008e240000201800 */
[----:B0-----:R-:W-:Y:S01]  /*0600*/  DSETP.GEU.AND P1, PT, R16, R14, PT ;  /* 0x0000000e1000722a */ /* 0x001fe20003f2e000 */
[----:B------:R-:W-:-:S05]  /*0610*/  IMAD.WIDE R16, R0, 0x4, R12 ;  /* 0x0000000400107825 */ /* 0x000fca00078e020c */
[----:B------:R0:W3:Y:S08]  /*0620*/  LDG.E R26, desc[UR4][R16.64] ;  /* 0x00000004101a7981 */ /* 0x0000f0000c1e1900 */
[----:B------:R-:W1:Y:S02]  /*0630*/  @!P1 LDC.64 R12, c[0x0][0x3a0] ;  /* 0x0000e800ff0c9b82 */ /* 0x000e640000000a00 */
[----:B-1----:R-:W-:-:S05]  /*0640*/  @!P1 IMAD.WIDE R12, R23, 0x4, R12 ;  /* 0x00000004170c9825 */ /* 0x002fca00078e020c */
[----:B--2---:R3:W2:Y:S01]  /*0650*/  @!P1 LDG.E R10, desc[UR4][R12.64] ;  /* 0x000000040c0a9981 */ /* 0x0046a2000c1e1900 */
[----:B------:R-:W-:Y:S01]  /*0660*/  @!P1 MOV R7, R20 ;  /* 0x0000001400079202 */ /* 0x000fe20000000f00 */
[----:B0-----:R-:W-:-:S03]  /*0670*/  IMAD.WIDE R16, R0, 0x4, R16 ;  /* 0x0000000400107825 */ /* 0x001fc600078e0210 */
[----:B------:R-:W0:Y:S02]  /*0680*/  F2F.F64.F32 R14, R7 ;  /* 0x00000007000e7310 */ /* 0x000e240000201800 */
[----:B------:R-:W4:Y:S01]  /*0690*/  LDG.E R20, desc[UR4][R16.64] ;  /* 0x0000000410147981 */ /* 0x000f22000c1e1900 */
[----:B------:R-:W-:Y:S01]  /*06a0*/  @!P2 IADD3 R6, PT, PT, R18, -0x3, RZ ;  /* 0xfffffffd1206a810 */ /* 0x000fe20007ffe0ff */
[----:B0-----:R-:W-:-:S04]  /*06b0*/  DADD R14, R14, UR6 ;  /* 0x000000060e0e7e29 */ /* 0x001fc80008000000 */
[----:B---3--:R-:W0:Y:S04]  /*06c0*/  F2F.F64.F32 R12, R26 ;  /* 0x0000001a000c7310 */ /* 0x008e280000201800 */
[----:B0-----:R-:W-:-:S14]  /*06d0*/  DSETP.GEU.AND P2, PT, R14, R12, PT ;  /* 0x0000000c0e00722a */ /* 0x001fdc0003f4e000 */
[----:B------:R-:W0:Y:S02]  /*06e0*/  @!P2 LDC.64 R14, c[0x0][0x3a0] ;  /* 0x0000e800ff0eab82 */ /* 0x000e240000000a00 */
[----:B0-----:R-:W-:-:S05]  /*06f0*/  @!P2 IMAD.WIDE R14, R25, 0x4, R14 ;  /* 0x00000004190ea825 */ /* 0x001fca00078e020e */
[----:B--2---:R4:W2:Y:S01]  /*0700*/  @!P2 LDG.E R10, desc[UR4][R14.64] ;  /* 0x000000040e0aa981 */ /* 0x0048a2000c1e1900 */
[----:B------:R-:W-:-:S04]  /*0710*/  @!P2 MOV R7, R26 ;  /* 0x0000001a0007a202 */ /* 0x000fc80000000f00 */
[----:B------:R-:W0:Y:S08]  /*0720*/  F2F.F64.F32 R12, R7 ;  /* 0x00000007000c7310 */ /* 0x000e300000201800 */
[----:B----4-:R-:W1:Y:S01]  /*0730*/  F2F.F64.F32 R14, R20 ;  /* 0x00000014000e7310 */ /* 0x010e620000201800 */
[----:B0-----:R-:W-:Y:S01]  /*0740*/  DADD R12, R12, UR6 ;  /* 0x000000060c0c7e29 */ /* 0x001fe20008000000 */
[----:B------:R-:W-:-:S07]  /*0750*/  @!P6 VIADD R6, R18, 0xfffffffe ;  /* 0xfffffffe1206e836 */ /* 0x000fce0000000000 */
[----:B-1----:R-:W-:-:S14]  /*0760*/  DSETP.GEU.AND P6, PT, R12, R14, PT ;  /* 0x0000000e0c00722a */ /* 0x002fdc0003fce000 */
[----:B------:R-:W0:Y:S02]  /*0770*/  @!P6 LDC.64 R12, c[0x0][0x3a0] ;  /* 0x0000e800ff0ceb82 */ /* 0x000e240000000a00 */
[----:B0-----:R-:W-:-:S05]  /*0780*/  @!P6 IMAD.WIDE R12, R27, 0x4, R12 ;  /* 0x000000041b0ce825 */ /* 0x001fca00078e020c */
[----:B--2---:R0:W5:Y:S01]  /*0790*/  @!P6 LDG.E R10, desc[UR4][R12.64] ;  /* 0x000000040c0ae981 */ /* 0x004162000c1e1900 */
[----:B------:R-:W-:Y:S02]  /*07a0*/  IADD3 R24, PT, PT, R24, 0x8, RZ ;  /* 0x0000000818187810 */ /* 0x000fe40007ffe0ff */
[C---:B------:R-:W-:Y:S02]  /*07b0*/  @!P5 IADD3 R6, PT, PT, R18.reuse, -0x1, RZ ;  /* 0xffffffff1206d810 */ /* 0x040fe40007ffe0ff */
[----:B------:R-:W-:Y:S01]  /*07c0*/  @!P4 MOV R6, R18 ;  /* 0x000000120006c202 */ /* 0x000fe20000000f00 */
[----:B------:R-:W-:Y:S01]  /*07d0*/  @!P3 VIADD R6, R18, 0x1 ;  /* 0x000000011206b836 */ /* 0x000fe20000000000 */
[----:B------:R-:W-:Y:S02]  /*07e0*/  ISETP.NE.AND P3, PT, R24, RZ, PT ;  /* 0x000000ff1800720c */ /* 0x000fe40003f65270 */
[C---:B------:R-:W-:Y:S02]  /*07f0*/  @!P1 IADD3 R6, PT, PT, R18.reuse, 0x2, RZ ;  /* 0x0000000212069810 */ /* 0x040fe40007ffe0ff */
[----:B------:R-:W-:Y:S01]  /*0800*/  @!P2 IADD3 R6, PT, PT, R18, 0x3, RZ ;  /* 0x000000031206a810 */ /* 0x000fe20007ffe0ff */
[----:B------:R-:W-:Y:S01]  /*0810*/  IMAD R29, R0, 0x8, R29 ;  /* 0x00000008001d7824 */ /* 0x000fe200078e021d */
[----:B------:R-:W-:Y:S01]  /*0820*/  @!P6 IADD3 R6, PT, PT, R18, 0x4, RZ ;  /* 0x000000041206e810 */ /* 0x000fe20007ffe0ff */
[----:B------:R-:W-:Y:S01]  /*0830*/  IMAD R21, R0, 0x8, R21 ;  /* 0x0000000800157824 */ /* 0x000fe200078e0215 */
[----:B------:R-:W-:Y:S01]  /*0840*/  @!P6 MOV R7, R20 ;  /* 0x000000140007e202 */ /* 0x000fe20000000f00 */
[----:B------:R-:W-:Y:S01]  /*0850*/  VIADD R18, R18, 0x8 ;  /* 0x0000000812127836 */ /* 0x000fe20000000000 */
[----:B------:R-:W-:-:S02]  /*0860*/  LEA R22, R0, R22, 0x3 ;  /* 0x0000001600167211 */ /* 0x000fc400078e18ff */
[C---:B------:R-:W-:Y:S02]  /*0870*/  LEA R11, R0.reuse, R11, 0x3 ;  /* 0x0000000b000b7211 */ /* 0x040fe400078e18ff */
[C---:B------:R-:W-:Y:S02]  /*0880*/  LEA R19, R0.reuse, R19, 0x3 ;  /* 0x0000001300137211 */ /* 0x040fe400078e18ff */
[C---:B------:R-:W-:Y:S02]  /*0890*/  LEA R23, R0.reuse, R23, 0x3 ;  /* 0x0000001700177211 */ /* 0x040fe400078e18ff */
[C---:B------:R-:W-:Y:S02]  /*08a0*/  LEA R25, R0.reuse, R25, 0x3 ;  /* 0x0000001900197211 */ /* 0x040fe400078e18ff */
[----:B------:R-:W-:Y:S01]  /*08b0*/  LEA R27, R0, R27, 0x3 ;  /* 0x0000001b001b7211 */ /* 0x000fe200078e18ff */
[----:B0-----:R-:W-:Y:S06]  /*08c0*/  @P3 BRA `(.L_x_41) ;  /* 0xfffffff800643947 */ /* 0x001fec000383ffff */
[----:B------:R-:W-:-:S07]  /*08d0*/  MOV R11, R4 ;  /* 0x00000004000b7202 */ /* 0x000fce0000000f00 */
.L_x_40:
[----:B------:R-:W-:Y:S01]  /*08e0*/  ISETP.NE.AND P1, PT, R3, RZ, PT ;  /* 0x000000ff0300720c */ /* 0x000fe20003f25270 */
[----:B------:R-:W-:-:S12]  /*08f0*/  BSSY.RECONVERGENT B0, `(.L_x_39) ;  /* 0x0000069000007945 */ /* 0x000fd80003800200 */
[----:B------:R-:W-:Y:S05]  /*0900*/  @!P1 BRA `(.L_x_42) ;  /* 0x00000004009c9947 */ /* 0x000fea0003800000 */
[----:B------:R-:W-:Y:S05]  /*0910*/  @!P0 BRA `(.L_x_43) ;  /* 0x0000000000d08947 */ /* 0x000fea0003800000 */
[----:B------:R-:W0:Y:S01]  /*0920*/  LDC.64 R22, c[0x0][0x388] ;  /* 0x0000e200ff167b82 */ /* 0x000e220000000a00 */
[----:B------:R-:W-:-:S04]  /*0930*/  IMAD R19, R0, R11, R5 ;  /* 0x0000000b00137224 */ /* 0x000fc800078e0205 */
[----:B0-----:R-:W-:-:S05]  /*0940*/  IMAD.WIDE R22, R19, 0x4, R22 ;  /* 0x0000000413167825 */ /* 0x001fca00078e0216 */
[----:B------:R-:W2:Y:S01]  /*0950*/  LDG.E R24, desc[UR4][R22.64] ;  /* 0x0000000416187981 */ /* 0x000ea2000c1e1900 */
[----:B------:R-:W0:Y:S01]  /*0960*/  F2F.F64.F32 R14, R7 ;  /* 0x00000007000e7310 */ /* 0x000e220000201800 */
[----:B------:R-:W-:-:S05]  /*0970*/  IMAD.WIDE R16, R0, 0x4, R22 ;  /* 0x0000000400107825 */ /* 0x000fca00078e0216 */
[----:B------:R-:W3:Y:S01]  /*0980*/  LDG.E R18, desc[UR4][R16.64] ;  /* 0x0000000410127981 */ /* 0x000ee2000c1e1900 */
[----:B------:R-:W-:Y:S01]  /*0990*/  UMOV UR6, 0xa0b5ed8d ;  /* 0xa0b5ed8d00067882 */ /* 0x000fe20000000000 */
[----:B------:R-:W-:Y:S02]  /*09a0*/  UMOV UR7, 0x3eb0c6f7 ;  /* 0x3eb0c6f700077882 */ /* 0x000fe40000000000 */
[----:B0-----:R-:W-:Y:S01]  /*09b0*/  DADD R14, R14, UR6 ;  /* 0x000000060e0e7e29 */ /* 0x001fe20008000000 */
[----:B--2---:R-:W0:Y:S07]  /*09c0*/  F2F.F64.F32 R12, R24 ;  /* 0x00000018000c7310 */ /* 0x004e2e0000201800 */
[----:B0-----:R-:W-:-:S14]  /*09d0*/  DSETP.GEU.AND P1, PT, R14, R12, PT ;  /* 0x0000000c0e00722a */ /* 0x001fdc0003f2e000 */
[----:B------:R-:W0:Y:S02]  /*09e0*/  @!P1 LDC.64 R12, c[0x0][0x3a0] ;  /* 0x0000e800ff0c9b82 */ /* 0x000e240000000a00 */
[----:B0-----:R-:W-:-:S05]  /*09f0*/  @!P1 IMAD.WIDE R20, R19, 0x4, R12 ;  /* 0x0000000413149825 */ /* 0x001fca00078e020c */
[----:B-----5:R0:W2:Y:S01]  /*0a00*/  @!P1 LDG.E R10, desc[UR4][R20.64] ;  /* 0x00000004140a9981 */ /* 0x0200a2000c1e1900 */
[----:B------:R-:W-:Y:S01]  /*0a10*/  @!P1 MOV R7, R24 ;  /* 0x0000001800079202 */ /* 0x000fe20000000f00 */
[----:B------:R-:W-:-:S03]  /*0a20*/  IMAD.WIDE R14, R0, 0x4, R16 ;  /* 0x00000004000e7825 */ /* 0x000fc600078e0210 */
[----:B------:R-:W1:Y:S02]  /*0a30*/  F2F.F64.F32 R12, R7 ;  /* 0x00000007000c7310 */ /* 0x000e640000201800 */
[----:B------:R-:W4:Y:S01]  /*0a40*/  LDG.E R22, desc[UR4][R14.64] ;  /* 0x000000040e167981 */ /* 0x000f22000c1e1900 */
[----:B------:R-:W-:-:S05]  /*0a50*/  IMAD.IADD R19, R0, 0x1, R19 ;  /* 0x0000000100137824 */ /* 0x000fca00078e0213 */
[----:B---3--:R-:W3:Y:S01]  /*0a60*/  F2F.F64.F32 R16, R18 ;  /* 0x0000001200107310 */ /* 0x008ee20000201800 */
[----:B-1----:R-:W-:-:S08]  /*0a70*/  DADD R12, R12, UR6 ;  /* 0x000000060c0c7e29 */ /* 0x002fd00008000000 */
[----:B---3--:R-:W-:-:S14]  /*0a80*/  DSETP.GEU.AND P2, PT, R12, R16, PT ;  /* 0x000000100c00722a */ /* 0x008fdc0003f4e000 */
[----:B------:R-:W1:Y:S02]  /*0a90*/  @!P2 LDC.64 R12, c[0x0][0x3a0] ;  /* 0x0000e800ff0cab82 */ /* 0x000e640000000a00 */
[----:B-1----:R-:W-:Y:S01]  /*0aa0*/  @!P2 IMAD.WIDE R12, R19, 0x4, R12 ;  /* 0x00000004130ca825 */ /* 0x002fe200078e020c */
[----:B------:R-:W-:-:S04]  /*0ab0*/  @!P2 MOV R7, R18 ;  /* 0x000000120007a202 */ /* 0x000fc80000000f00 */
[----:B--2---:R1:W2:Y:S01]  /*0ac0*/  @!P2 LDG.E R10, desc[UR4][R12.64] ;  /* 0x000000040c0aa981 */ /* 0x0042a2000c1e1900 */
[----:B------:R-:W3:Y:S01]  /*0ad0*/  F2F.F64.F32 R16, R7 ;  /* 0x0000000700107310 */ /* 0x000ee20000201800 */
[----:B0-----:R-:W-:-:S06]  /*0ae0*/  IMAD.WIDE R20, R0, 0x4, R14 ;  /* 0x0000000400147825 */ /* 0x001fcc00078e020e */
[----:B------:R-:W1:Y:S01]  /*0af0*/  LDG.E R20, desc[UR4][R20.64] ;  /* 0x0000000414147981 */ /* 0x000e62000c1e1900 */
[----:B----4-:R-:W0:Y:S01]  /*0b00*/  F2F.F64.F32 R14, R22 ;  /* 0x00000016000e7310 */ /* 0x010e220000201800 */
[----:B------:R-:W-:Y:S01]  /*0b10*/  IADD3 R19, PT, PT, R0, R19, RZ ;  /* 0x0000001300137210 */ /* 0x000fe20007ffe0ff */
[----:B---3--:R-:W-:-:S08]  /*0b20*/  DADD R16, R16, UR6 ;  /* 0x0000000610107e29 */ /* 0x008fd00008000000 */
[----:B0-----:R-:W-:-:S14]  /*0b30*/  DSETP.GEU.AND P3, PT, R16, R14, PT ;  /* 0x0000000e1000722a */ /* 0x001fdc0003f6e000 */
[----:B------:R-:W0:Y:S02]  /*0b40*/  @!P3 LDC.64 R14, c[0x0][0x3a0] ;  /* 0x0000e800ff0ebb82 */ /* 0x000e240000000a00 */
[----:B0-----:R-:W-:Y:S01]  /*0b50*/  @!P3 IMAD.WIDE R14, R19, 0x4, R14 ;  /* 0x00000004130eb825 */ /* 0x001fe200078e020e */
[----:B------:R-:W-:-:S04]  /*0b60*/  @!P3 MOV R7, R22 ;  /* 0x000000160007b202 */ /* 0x000fc80000000f00 */
[----:B--2---:R0:W2:Y:S01]  /*0b70*/  @!P3 LDG.E R10, desc[UR4][R14.64] ;  /* 0x000000040e0ab981 */ /* 0x0040a2000c1e1900 */
[----:B------:R-:W3:Y:S08]  /*0b80*/  F2F.F64.F32 R16, R7 ;  /* 0x0000000700107310 */ /* 0x000ef00000201800 */
[----:B-1----:R-:W1:Y:S01]  /*0b90*/  F2F.F64.F32 R12, R20 ;  /* 0x00000014000c7310 */ /* 0x002e620000201800 */
[----:B---3--:R-:W-:-:S08]  /*0ba0*/  DADD R16, R16, UR6 ;  /* 0x0000000610107e29 */ /* 0x008fd00008000000 */
[----:B-1----:R-:W-:-:S14]  /*0bb0*/  DSETP.GEU.AND P4, PT, R16, R12, PT ;  /* 0x0000000c1000722a */ /* 0x002fdc0003f8e000 */
[----:B------:R-:W1:Y:S01]  /*0bc0*/  @!P4 LDC.64 R12, c[0x0][0x3a0] ;  /* 0x0000e800ff0ccb82 */ /* 0x000e620000000a00 */
[----:B------:R-:W-:-:S04]  /*0bd0*/  @!P4 IMAD.IADD R17, R0, 0x1, R19 ;  /* 0x000000010011c824 */ /* 0x000fc800078e0213 */
[----:B-1----:R-:W-:-:S05]  /*0be0*/  @!P4 IMAD.WIDE R12, R17, 0x4, R12 ;  /* 0x00000004110cc825 */ /* 0x002fca00078e020c */
[----:B--2---:R0:W5:Y:S01]  /*0bf0*/  @!P4 LDG.E R10, desc[UR4][R12.64] ;  /* 0x000000040c0ac981 */ /* 0x004162000c1e1900 */
[----:B------:R-:W-:Y:S01]  /*0c00*/  @!P1 MOV R6, R11 ;  /* 0x0000000b00069202 */ /* 0x000fe20000000f00 */
[----:B------:R-:W-:Y:S01]  /*0c10*/  @!P4 IMAD.MOV.U32 R7, RZ, RZ, R20 ;  /* 0x000000ffff07c224 */ /* 0x000fe200078e0014 */
[C---:B------:R-:W-:Y:S02]  /*0c20*/  @!P2 IADD3 R6, PT, PT, R11.reuse, 0x1, RZ ;  /* 0x000000010b06a810 */ /* 0x040fe40007ffe0ff */
[C---:B------:R-:W-:Y:S02]  /*0c30*/  @!P3 IADD3 R6, PT, PT, R11.reuse, 0x2, RZ ;  /* 0x000000020b06b810 */ /* 0x040fe40007ffe0ff */
[C---:B------:R-:W-:Y:S02]  /*0c40*/  @!P4 IADD3 R6, PT, PT, R11.reuse, 0x3, RZ ;  /* 0x000000030b06c810 */ /* 0x040fe40007ffe0ff */
[----:B------:R-:W-:-:S07]  /*0c50*/  IADD3 R11, PT, PT, R11, 0x4, RZ ;  /* 0x000000040b0b7810 */ /* 0x000fce0007ffe0ff */
.L_x_43:
[----:B0-----:R-:W-:-:S13]  /*0c60*/  LOP3.LUT P1, R12, R2, 0x3, RZ, 0xc0, !PT ;  /* 0x00000003020c7812 */ /* 0x001fda000782c0ff */
[----:B------:R-:W-:Y:S05]  /*0c70*/  @!P1 BRA `(.L_x_42) ;  /* 0x0000000000c09947 */ /* 0x000fea0003800000 */
[----:B------:R-:W-:Y:S02]  /*0c80*/  ISETP.NE.AND P1, PT, R12, 0x1, PT ;  /* 0x000000010c00780c */ /* 0x000fe40003f25270 */
[----:B------:R-:W-:-:S11]  /*0c90*/  LOP3.LUT P3, RZ, R2, 0x1, RZ, 0xc0, !PT ;  /* 0x0000000102ff7812 */ /* 0x000fd6000786c0ff */
        /* <DEDUP_REMOVED lines=17> */
[----:B---3--:R-:W-:Y:S08]  /*0db0*/  F2F.F64.F32 R12, R16 ;  /* 0x00000010000c7310 */ /* 0x008ff00000201800 */
[----:B------:R-:W1:Y:S02]  /*0dc0*/  F2F.F64.F32 R14, R7 ;  /* 0x00000007000e7310 */ /* 0x000e640000201800 */
[----:B-1----:R-:W-:-:S08]  /*0dd0*/  DADD R14, R14, UR6 ;  /* 0x000000060e0e7e29 */ /* 0x002fd00008000000 */
[----:B------:R-:W-:-:S14]  /*0de0*/  DSETP.GEU.AND P2, PT, R14, R12, PT ;  /* 0x0000000c0e00722a */ /* 0x000fdc0003f4e000 */
[----:B------:R-:W1:Y:S01]  /*0df0*/  @!P2 LDC.64 R12, c[0x0][0x3a0] ;  /* 0x0000e800ff0cab82 */ /* 0x000e620000000a00 */
[----:B------:R-:W-:-:S04]  /*0e00*/  @!P2 IMAD.IADD R17, R0, 0x1, R17 ;  /* 0x000000010011a824 */ /* 0x000fc800078e0211 */
[----:B-1----:R-:W-:-:S05]  /*0e10*/  @!P2 IMAD.WIDE R12, R17, 0x4, R12 ;  /* 0x00000004110ca825 */ /* 0x002fca00078e020c */
[----:B--2---:R0:W5:Y:S01]  /*0e20*/  @!P2 LDG.E R10, desc[UR4][R12.64] ;  /* 0x000000040c0aa981 */ /* 0x004162000c1e1900 */
[----:B------:R-:W-:Y:S02]  /*0e30*/  @!P1 MOV R6, R11 ;  /* 0x0000000b00069202 */ /* 0x000fe40000000f00 */
[C---:B------:R-:W-:Y:S01]  /*0e40*/  @!P2 IADD3 R6, PT, PT, R11.reuse, 0x1, RZ ;  /* 0x000000010b06a810 */ /* 0x040fe20007ffe0ff */
[----:B------:R-:W-:Y:S01]  /*0e50*/  VIADD R11, R11, 0x2 ;  /* 0x000000020b0b7836 */ /* 0x000fe20000000000 */
[----:B------:R-:W-:-:S07]  /*0e60*/  @!P2 MOV R7, R16 ;  /* 0x000000100007a202 */ /* 0x000fce0000000f00 */
.L_x_44:
[----:B------:R-:W-:Y:S05]  /*0e70*/  @!P3 BRA `(.L_x_42) ;  /* 0x000000000040b947 */ /* 0x000fea0003800000 */
[----:B------:R-:W1:Y:S01]  /*0e80*/  LDC.64 R16, c[0x0][0x388] ;  /* 0x0000e200ff107b82 */ /* 0x000e620000000a00 */
[----:B------:R-:W-:-:S04]  /*0e90*/  IMAD R19, R0, R11, R5 ;  /* 0x0000000b00137224 */ /* 0x000fc800078e0205 */
[----:B-1----:R-:W-:-:S06]  /*0ea0*/  IMAD.WIDE R16, R19, 0x4, R16 ;  /* 0x0000000413107825 */ /* 0x002fcc00078e0210 */
[----:B------:R-:W0:Y:S01]  /*0eb0*/  LDG.E R16, desc[UR4][R16.64] ;  /* 0x0000000410107981 */ /* 0x000e22000c1e1900 */
[----:B------:R-:W1:Y:S01]  /*0ec0*/  F2F.F64.F32 R14, R7 ;  /* 0x00000007000e7310 */ /* 0x000e620000201800 */
[----:B------:R-:W-:Y:S01]  /*0ed0*/  UMOV UR6, 0xa0b5ed8d ;  /* 0xa0b5ed8d00067882 */ /* 0x000fe20000000000 */
[----:B------:R-:W-:Y:S02]  /*0ee0*/  UMOV UR7, 0x3eb0c6f7 ;  /* 0x3eb0c6f700077882 */ /* 0x000fe40000000000 */
[----:B-1----:R-:W-:-:S04]  /*0ef0*/  DADD R14, R14, UR6 ;  /* 0x000000060e0e7e29 */ /* 0x002fc80008000000 */
[----:B0-----:R-:W0:Y:S04]  /*0f00*/  F2F.F64.F32 R12, R16 ;  /* 0x00000010000c7310 */ /* 0x001e280000201800 */
[----:B0-----:R-:W-:-:S14]  /*0f10*/  DSETP.GEU.AND P1, PT, R14, R12, PT ;  /* 0x0000000c0e00722a */ /* 0x001fdc0003f2e000 */
[----:B------:R-:W-:Y:S05]  /*0f20*/  @P1 BRA `(.L_x_42) ;  /* 0x0000000000141947 */ /* 0x000fea0003800000 */
[----:B------:R-:W0:Y:S02]  /*0f30*/  LDC.64 R12, c[0x0][0x3a0] ;  /* 0x0000e800ff0c7b82 */ /* 0x000e240000000a00 */
[----:B0-----:R-:W-:-:S05]  /*0f40*/  IMAD.WIDE R12, R19, 0x4, R12 ;  /* 0x00000004130c7825 */ /* 0x001fca00078e020c */
[----:B-----5:R1:W5:Y:S01]  /*0f50*/  LDG.E R10, desc[UR4][R12.64] ;  /* 0x000000040c0a7981 */ /* 0x020362000c1e1900 */
[----:B------:R-:W-:Y:S02]  /*0f60*/  MOV R6, R11 ;  /* 0x0000000b00067202 */ /* 0x000fe40000000f00 */
[----:B------:R-:W-:-:S07]  /*0f70*/  MOV R7, R16 ;  /* 0x0000001000077202 */ /* 0x000fce0000000f00 */
.L_x_42:
[----:B------:R-:W-:Y:S05]  /*0f80*/  BSYNC.RECONVERGENT B0 ;  /* 0x0000000000007941 */ /* 0x000fea0003800200 */
.L_x_39:
[----:B------:R-:W2:Y:S08]  /*0f90*/  LDC.64 R14, c[0x0][0x390] ;  /* 0x0000e400ff0e7b82 */ /* 0x000eb00000000a00 */
[----:B------:R-:W3:Y:S08]  /*0fa0*/  LDC.64 R16, c[0x0][0x398] ;  /* 0x0000e600ff107b82 */ /* 0x000ef00000000a00 */
[----:B01----:R-:W0:Y:S01]  /*0fb0*/  LDC.64 R12, c[0x0][0x3a8] ;  /* 0x0000ea00ff0c7b82 */ /* 0x003e220000000a00 */
[----:B--2---:R-:W-:-:S05]  /*0fc0*/  IMAD.WIDE R14, R5, 0x4, R14 ;  /* 0x00000004050e7825 */ /* 0x004fca00078e020e */
[----:B------:R1:W-:Y:S01]  /*0fd0*/  STG.E desc[UR4][R14.64], R7 ;  /* 0x000000070e007986 */ /* 0x0003e2000c101904 */
[----:B---3--:R-:W-:-:S05]  /*0fe0*/  IMAD.WIDE R16, R5, 0x4, R16 ;  /* 0x0000000405107825 */ /* 0x008fca00078e0210 */
[----:B------:R1:W-:Y:S01]  /*0ff0*/  STG.E desc[UR4][R16.64], R6 ;  /* 0x0000000610007986 */ /* 0x0003e2000c101904 */
[----:B0-----:R-:W-:Y:S01]  /*1000*/  IMAD.WIDE R12, R5, 0x4, R12 ;  /* 0x00000004050c7825 */ /* 0x001fe200078e020c */
[----:B------:R-:W-:-:S04]  /*1010*/  IADD3 R5, PT, PT, R8, R5, RZ ;  /* 0x0000000508057210 */ /* 0x000fc80007ffe0ff */
[----:B-----5:R1:W-:Y:S01]  /*1020*/  STG.E desc[UR4][R12.64], R10 ;  /* 0x0000000a0c007986 */ /* 0x0203e2000c101904 */
[----:B------:R-:W-:-:S13]  /*1030*/  ISETP.GE.AND P1, PT, R5, R0, PT ;  /* 0x000000000500720c */ /* 0x000fda0003f26270 */
[----:B-1----:R-:W-:Y:S05]  /*1040*/  @!P1 BRA `(.L_x_45) ;  /* 0xfffffff000409947 */ /* 0x002fea000383ffff */
[----:B------:R-:W-:Y:S05]  /*1050*/  EXIT ;  /* 0x000000000000794d */ /* 0x000fea0003800000 */
.L_x_46:
        /* <DEDUP_REMOVED lines=10> */
.L_x_113:


//--------------------- .text._Z6Conv1DPKdPKfS2_Pf --------------------------
	.section	.text._Z6Conv1DPKdPKfS2_Pf,"ax",@progbits
	.align	128
        .global         _Z6Conv1DPKdPKfS2_Pf
        .type           _Z6Conv1DPKdPKfS2_Pf,@function
        .size           _Z6Conv1DPKdPKfS2_Pf,(.L_x_114 - _Z6Conv1DPKdPKfS2_Pf)
        .other          _Z6Conv1DPKdPKfS2_Pf,@"STO_CUDA_ENTRY STV_DEFAULT"
_Z6Conv1DPKdPKfS2_Pf:
.text._Z6Conv1DPKdPKfS2_Pf:
[----:B------:R-:W-:Y:S08]  /*0000*/  LDC R1, c[0x0][0x37c] ;  /* 0x0000df00ff017b82 */ /* 0x000ff00000000800 */
[----:B------:R-:W0:Y:S01]  /*0010*/  LDC.64 R2, c[0x0][0x380] ;  /* 0x0000e000ff027b82 */ /* 0x000e220000000a00 */
[----:B------:R-:W0:Y:S02]  /*0020*/  LDCU.64 UR8, c[0x0][0x358] ;  /* 0x00006b00ff0877ac */ /* 0x000e240008000a00 */
[----:B0-----:R-:W2:Y:S04]  /*0030*/  LDG.E.64 R10, desc[UR8][R2.64+0x20] ;  /* 0x00002008020a7981 */ /* 0x001ea8000c1e1b00 */
[----:B------:R-:W3:Y:S01]  /*0040*/  LDG.E.64 R6, desc[UR8][R2.64+0x70] ;  /* 0x0000700802067981 */ /* 0x000ee2000c1e1b00 */
[----:B------:R-:W0:Y:S03]  /*0050*/  S2R R4, SR_TID.X ;  /* 0x0000000000047919 */ /* 0x000e260000002100 */
[----:B------:R-:W4:Y:S04]  /*0060*/  LDG.E.64 R8, desc[UR8][R2.64] ;  /* 0x0000000802087981 */ /* 0x000f28000c1e1b00 */
[----:B------:R1:W5:Y:S01]  /*0070*/  LDG.E.64 R16, desc[UR8][R2.64+0x48] ;  /* 0x0000480802107981 */ /* 0x000362000c1e1b00 */
[----:B--2---:R-:W2:Y:S08]  /*0080*/  F2I.F64.TRUNC R10, R10 ;  /* 0x0000000a000a7311 */ /* 0x004eb0000030d100 */
[----:B---3--:R-:W3:Y:S01]  /*0090*/  F2I.F64.TRUNC R0, R6 ;  /* 0x0000000600007311 */ /* 0x008ee2000030d100 */
[----:B--2---:R-:W-:-:S13]  /*00a0*/  R2UR UR6, R10 ;  /* 0x000000000a0672ca */ /* 0x004fda00000e0000 */
[----:B---3--:R-:W-:-:S05]  /*00b0*/  IMAD R5, R0, UR6, RZ ;  /* 0x0000000600057c24 */ /* 0x008fca000f8e02ff */
[----:B0-----:R-:W-:-:S13]  /*00c0*/  ISETP.GE.AND P0, PT, R4, R5, PT ;  /* 0x000000050400720c */ /* 0x001fda0003f06270 */
[----:B------:R-:W0:Y:S02]  /*00d0*/  @!P0 LDC.64 R12, c[0x0][0x390] ;  /* 0x0000e400ff0c8b82 */ /* 0x000e240000000a00 */
[----:B0-----:R-:W-:-:S06]  /*00e0*/  @!P0 IMAD.WIDE.U32 R12, R4, 0x4, R12 ;  /* 0x00000004040c8825 */ /* 0x001fcc00078e000c */
[----:B------:R-:W2:Y:S01]  /*00f0*/  @!P0 LDG.E R12, desc[UR8][R12.64] ;  /* 0x000000080c0c8981 */ /* 0x000ea2000c1e1900 */
[----:B------:R-:W0:Y:S01]  /*0100*/  @!P0 S2R R10, SR_CgaCtaId ;  /* 0x00000000000a8919 */ /* 0x000e220000008800 */
[----:B------:R-:W-:Y:S01]  /*0110*/  @!P0 MOV R7, 0x400 ;  /* 0x0000040000078802 */ /* 0x000fe20000000f00 */
[----:B----4-:R-:W3:Y:S01]  /*0120*/  F2I.F64.TRUNC R9, R8 ;  /* 0x0000000800097311 */ /* 0x010ee2000030d100 */
[----:B------:R-:W-:Y:S02]  /*0130*/  IMAD.U32 R5, RZ, RZ, UR6 ;  /* 0x00000006ff057e24 */ /* 0x000fe4000f8e00ff */
[----:B0-----:R-:W-:-:S05]  /*0140*/  @!P0 LEA R7, R10, R7, 0x18 ;  /* 0x000000070a078211 */ /* 0x001fca00078ec0ff */
[----:B------:R-:W-:Y:S01]  /*0150*/  @!P0 IMAD R7, R4, 0x4, R7 ;  /* 0x0000000404078824 */ /* 0x000fe200078e0207 */
[----:B---3--:R-:W-:-:S04]  /*0160*/  IADD3 R6, PT, PT, R9, -0x400, -R5 ;  /* 0xfffffc0009067810 */ /* 0x008fc80007ffe805 */
[----:B------:R-:W-:Y:S01]  /*0170*/  ISETP.GE.AND P1, PT, R6, RZ, PT ;  /* 0x000000ff0600720c */ /* 0x000fe20003f26270 */
[----:B--2---:R1:W-:Y:S01]  /*0180*/  @!P0 STS [R7], R12 ;  /* 0x0000000c07008388 */ /* 0x0043e20000000800 */
[----:B------:R-:W-:Y:S11]  /*0190*/  BAR.SYNC.DEFER_BLOCKING 0x0 ;  /* 0x0000000000007b1d */ /* 0x000ff60000010000 */
[----:B------:R-:W-:Y:S05]  /*01a0*/  @!P1 EXIT ;  /* 0x000000000000994d */ /* 0x000fea0003800000 */
[----:B------:R-:W0:Y:S01]  /*01b0*/  S2UR UR5, SR_CgaCtaId ;  /* 0x00000000000579c3 */ /* 0x000e220000008800 */
[----:B-----5:R-:W2:Y:S01]  /*01c0*/  F2I.F64.TRUNC R8, R16 ;  /* 0x0000001000087311 */ /* 0x020ea2000030d100 */
[----:B------:R-:W-:Y:S01]  /*01d0*/  UMOV UR4, 0x400 ;  /* 0x0000040000047882 */ /* 0x000fe20000000000 */
[----:B-1----:R-:W-:Y:S01]  /*01e0*/  MOV R7, UR6 ;  /* 0x0000000600077c02 */ /* 0x002fe20008000f00 */
[----:B------:R-:W-:-:S03]  /*01f0*/  UIADD3 UR4, UPT, UPT, UR4, 0x798, URZ ;  /* 0x0000079804047890 */ /* 0x000fc6000fffe0ff */
[C---:B------:R-:W-:Y:S01]  /*0200*/  LOP3.LUT R12, R7.reuse, 0x7ffffffc, RZ, 0xc0, !PT ;  /* 0x7ffffffc070c7812 */ /* 0x040fe200078ec0ff */
[----:B------:R-:W1:Y:S01]  /*0210*/  S2UR UR7, SR_CTAID.X ;  /* 0x00000000000779c3 */ /* 0x000e620000002500 */
[----:B------:R-:W-:-:S03]  /*0220*/  LOP3.LUT R14, R7, 0x3, RZ, 0xc0, !PT ;  /* 0x00000003070e7812 */ /* 0x000fc600078ec0ff */
[----:B------:R-:W-:Y:S02]  /*0230*/  IMAD.MOV R15, RZ, RZ, -R12 ;  /* 0x000000ffff0f7224 */ /* 0x000fe400078e0a0c */
[----:B--2---:R-:W-:Y:S01]  /*0240*/  IMAD R8, R9, R8, RZ ;  /* 0x0000000809087224 */ /* 0x004fe200078e02ff */
[----:B0-----:R-:W-:Y:S02]  /*0250*/  ULEA UR4, UR5, UR4, 0x18 ;  /* 0x0000000405047291 */ /* 0x001fe4000f8ec0ff */
[----:B------:R-:W-:-:S04]  /*0260*/  USHF.L.U32 UR5, UR6, 0x2, URZ ;  /* 0x0000000206057899 */ /* 0x000fc800080006ff */
[----:B------:R-:W-:Y:S01]  /*0270*/  LEA R13, R4, UR4, 0x2 ;  /* 0x00000004040d7c11 */ /* 0x000fe2000f8e10ff */
[----:B------:R-:W-:Y:S01]  /*0280*/  UMOV UR4, URZ ;  /* 0x000000ff00047c82 */ /* 0x000fe20008000000 */
[----:B-1----:R-:W-:Y:S02]  /*0290*/  IMAD R9, R9, UR7, R4 ;  /* 0x0000000709097c24 */ /* 0x002fe4000f8e0204 */
[----:B------:R-:W-:Y:S02]  /*02a0*/  IADD3 R16, PT, PT, R13, 0x8, RZ ;  /* 0x000000080d107810 */ /* 0x000fe40007ffe0ff */
[----:B------:R-:W-:-:S07]  /*02b0*/  VIADD R18, R9, UR6 ;  /* 0x0000000609127c36 */ /* 0x000fce0008000000 */
.L_x_52:
[----:B0-----:R-:W0:Y:S01]  /*02c0*/  LDC.64 R10, c[0x0][0x388] ;  /* 0x0000e200ff0a7b82 */ /* 0x001e220000000a00 */
[----:B------:R-:W-:Y:S01]  /*02d0*/  ISETP.GE.AND P0, PT, R4, UR6, PT ;  /* 0x0000000604007c0c */ /* 0x000fe2000bf06270 */
[----:B------:R-:W-:-:S12]  /*02e0*/  VIADD R17, R18, UR4 ;  /* 0x0000000412117c36 */ /* 0x000fd80008000000 */
[----:B------:R-:W-:-:S04]  /*02f0*/  @!P0 VIADD R3, R9, UR4 ;  /* 0x0000000409038c36 */ /* 0x000fc80008000000 */
[----:B0-----:R-:W-:-:S04]  /*0300*/  @!P0 IMAD.WIDE R2, R3, 0x4, R10 ;  /* 0x0000000403028825 */ /* 0x001fc800078e020a */
[----:B------:R-:W-:Y:S02]  /*0310*/  IMAD.WIDE R10, R17, 0x4, R10 ;  /* 0x00000004110a7825 */ /* 0x000fe400078e020a */
[----:B------:R-:W2:Y:S04]  /*0320*/  @!P0 LDG.E R2, desc[UR8][R2.64] ;  /* 0x0000000802028981 */ /* 0x000ea8000c1e1900 */
[----:B------:R-:W3:Y:S04]  /*0330*/  LDG.E R10, desc[UR8][R10.64] ;  /* 0x000000080a0a7981 */ /* 0x000ee8000c1e1900 */
[----:B--2---:R0:W-:Y:S01]  /*0340*/  @!P0 STS [R13], R2 ;  /* 0x000000020d008388 */ /* 0x0041e20000000800 */
[----:B------:R-:W-:-:S03]  /*0350*/  ISETP.GE.AND P0, PT, R0, 0x1, PT ;  /* 0x000000010000780c */ /* 0x000fc60003f06270 */
[----:B---3--:R0:W-:Y:S01]  /*0360*/  STS [R13+UR5], R10 ;  /* 0x0000000a0d007988 */ /* 0x0081e20008000805 */
[----:B------:R-:W-:Y:S09]  /*0370*/  BAR.SYNC.DEFER_BLOCKING 0x0 ;  /* 0x0000000000007b1d */ /* 0x000ff20000010000 */
[----:B0-----:R-:W-:Y:S05]  /*0380*/  @!P0 BRA `(.L_x_47) ;  /* 0x0000000000f88947 */ /* 0x001fea0003800000 */
[----:B------:R-:W-:Y:S01]  /*0390*/  IADD3 R11, PT, PT, R9, UR4, RZ ;  /* 0x00000004090b7c10 */ /* 0x000fe2000fffe0ff */
[----:B------:R-:W-:-:S07]  /*03a0*/  IMAD.MOV.U32 R17, RZ, RZ, RZ ;  /* 0x000000ffff117224 */ /* 0x000fce00078e00ff */
.L_x_51:
[----:B------:R-:W-:Y:S01]  /*03b0*/  ISETP.GE.AND P0, PT, R5, 0x1, PT ;  /* 0x000000010500780c */ /* 0x000fe20003f06270 */
[----:B0-----:R-:W-:-:S12]  /*03c0*/  IMAD.MOV.U32 R19, RZ, RZ, RZ ;  /* 0x000000ffff137224 */ /* 0x001fd800078e00ff */
[----:B------:R-:W-:Y:S05]  /*03d0*/  @!P0 BRA `(.L_x_48) ;  /* 0x0000000000c88947 */ /* 0x000fea0003800000 */
[----:B------:R-:W-:Y:S01]  /*03e0*/  ISETP.GE.U32.AND P0, PT, R7, 0x4, PT ;  /* 0x000000040700780c */ /* 0x000fe20003f06070 */
[----:B------:R-:W-:Y:S02]  /*03f0*/  HFMA2 R19, -RZ, RZ, 0, 0 ;  /* 0x00000000ff137431 */ /* 0x000fe400000001ff */
[----:B------:R-:W-:-:S10]  /*0400*/  IMAD.MOV.U32 R2, RZ, RZ, RZ ;  /* 0x000000ffff027224 */ /* 0x000fd400078e00ff */
[----:B------:R-:W-:Y:S05]  /*0410*/  @!P0 BRA `(.L_x_49) ;  /* 0x0000000000688947 */ /* 0x000fea0003800000 */
[----:B------:R-:W0:Y:S01]  /*0420*/  S2R R3, SR_CgaCtaId ;  /* 0x0000000000037919 */ /* 0x000e220000008800 */
[----:B------:R-:W-:Y:S02]  /*0430*/  MOV R2, 0x400 ;  /* 0x0000040000027802 */ /* 0x000fe40000000f00 */
[----:B------:R-:W-:Y:S02]  /*0440*/  MOV R19, RZ ;  /* 0x000000ff00137202 */ /* 0x000fe40000000f00 */
[----:B0-----:R-:W-:Y:S01]  /*0450*/  LEA R2, R3, R2, 0x18 ;  /* 0x0000000203027211 */ /* 0x001fe200078ec0ff */
[----:B------:R-:W-:-:S04]  /*0460*/  IMAD.MOV.U32 R3, RZ, RZ, R16 ;  /* 0x000000ffff037224 */ /* 0x000fc800078e0010 */
[----:B------:R-:W-:Y:S01]  /*0470*/  IMAD R10, R17, UR5, R2 ;  /* 0x00000005110a7c24 */ /* 0x000fe2000f8e0202 */
[----:B------:R-:W-:-:S03]  /*0480*/  MOV R2, R15 ;  /* 0x0000000f00027202 */ /* 0x000fc60000000f00 */
[----:B------:R-:W-:-:S07]  /*0490*/  VIADD R10, R10, 0x8 ;  /* 0x000000080a0a7836 */ /* 0x000fce0000000000 */
.L_x_50:
[----:B------:R-:W-:Y:S01]  /*04a0*/  LDS R20, [R10+-0x8] ;  /* 0xfffff8000a147984 */ /* 0x000fe20000000800 */
[----:B------:R-:W-:-:S03]  /*04b0*/  IADD3 R2, PT, PT, R2, 0x4, RZ ;  /* 0x0000000402027810 */ /* 0x000fc60007ffe0ff */
[----:B------:R-:W0:Y:S01]  /*04c0*/  LDS R21, [R3+-0x8] ;  /* 0xfffff80003157984 */ /* 0x000e220000000800 */
[----:B------:R-:W-:-:S03]  /*04d0*/  ISETP.NE.AND P0, PT, R2, RZ, PT ;  /* 0x000000ff0200720c */ /* 0x000fc60003f05270 */
[----:B------:R-:W-:Y:S04]  /*04e0*/  LDS R23, [R10+-0x4] ;  /* 0xfffffc000a177984 */ /* 0x000fe80000000800 */
[----:B------:R-:W1:Y:S04]  /*04f0*/  LDS R22, [R3+-0x4] ;  /* 0xfffffc0003167984 */ /* 0x000e680000000800 */
[----:B------:R-:W-:Y:S04]  /*0500*/  LDS R25, [R10] ;  /* 0x000000000a197984 */ /* 0x000fe80000000800 */
[----:B------:R-:W2:Y:S01]  /*0510*/  LDS R24, [R3] ;  /* 0x0000000003187984 */ /* 0x000ea20000000800 */
[----:B0-----:R-:W-:-:S03]  /*0520*/  FFMA R20, R20, R21, R19 ;  /* 0x0000001514147223 */ /* 0x001fc60000000013 */
[----:B------:R0:W-:Y:S04]  /*0530*/  LDS R19, [R10+0x4] ;  /* 0x000004000a137984 */ /* 0x0001e80000000800 */
[----:B------:R3:W4:Y:S01]  /*0540*/  LDS R21, [R3+0x4] ;  /* 0x0000040003157984 */ /* 0x0007220000000800 */
[----:B-1----:R-:W-:Y:S01]  /*0550*/  FFMA R20, R23, R22, R20 ;  /* 0x0000001617147223 */ /* 0x002fe20000000014 */
[----:B0-----:R-:W-:Y:S01]  /*0560*/  VIADD R10, R10, 0x10 ;  /* 0x000000100a0a7836 */ /* 0x001fe20000000000 */
[----:B---3--:R-:W-:Y:S02]  /*0570*/  IADD3 R3, PT, PT, R3, 0x10, RZ ;  /* 0x0000001003037810 */ /* 0x008fe40007ffe0ff */
[----:B--2---:R-:W-:-:S04]  /*0580*/  FFMA R20, R25, R24, R20 ;  /* 0x0000001819147223 */ /* 0x004fc80000000014 */
[----:B----4-:R-:W-:Y:S01]  /*0590*/  FFMA R19, R19, R21, R20 ;  /* 0x0000001513137223 */ /* 0x010fe20000000014 */
[----:B------:R-:W-:Y:S06]  /*05a0*/  @P0 BRA `(.L_x_50) ;  /* 0xfffffffc00bc0947 */ /* 0x000fec000383ffff */
[----:B------:R-:W-:-:S07]  /*05b0*/  IMAD.MOV.U32 R2, RZ, RZ, R12 ;  /* 0x000000ffff027224 */ /* 0x000fce00078e000c */
.L_x_49:
[----:B------:R-:W-:-:S13]  /*05c0*/  ISETP.NE.AND P0, PT, R14, RZ, PT ;  /* 0x000000ff0e00720c */ /* 0x000fda0003f05270 */
[----:B------:R-:W-:Y:S05]  /*05d0*/  @!P0 BRA `(.L_x_48) ;  /* 0x0000000000488947 */ /* 0x000fea0003800000 */
[----:B------:R-:W0:Y:S01]  /*05e0*/  S2R R21, SR_CgaCtaId ;  /* 0x0000000000157919 */ /* 0x000e220000008800 */
[----:B------:R-:W-:Y:S01]  /*05f0*/  MOV R10, 0x400 ;  /* 0x00000400000a7802 */ /* 0x000fe20000000f00 */
[----:B------:R-:W-:Y:S01]  /*0600*/  IMAD R3, R17, UR6, R2 ;  /* 0x0000000611037c24 */ /* 0x000fe2000f8e0202 */
[----:B------:R-:W-:Y:S01]  /*0610*/  ISETP.NE.AND P0, PT, R14, 0x1, PT ;  /* 0x000000010e00780c */ /* 0x000fe20003f05270 */
[----:B------:R-:W-:Y:S01]  /*0620*/  IMAD R22, R2, 0x4, R13 ;  /* 0x0000000402167824 */ /* 0x000fe200078e020d */
[----:B0-----:R-:W-:-:S04]  /*0630*/  LEA R10, R21, R10, 0x18 ;  /* 0x0000000a150a7211 */ /* 0x001fc800078ec0ff */
[----:B------:R-:W-:-:S05]  /*0640*/  LEA R21, R3, R10, 0x2 ;  /* 0x0000000a03157211 */ /* 0x000fca00078e10ff */
[----:B------:R-:W-:Y:S04]  /*0650*/  LDS R2, [R21] ;  /* 0x0000000015027984 */ /* 0x000fe80000000800 */
[----:B------:R-:W0:Y:S02]  /*0660*/  LDS R3, [R22] ;  /* 0x0000000016037984 */ /* 0x000e240000000800 */
[----:B0-----:R-:W-:Y:S01]  /*0670*/  FFMA R19, R2, R3, R19 ;  /* 0x0000000302137223 */ /* 0x001fe20000000013 */
[----:B------:R-:W-:Y:S06]  /*0680*/  @!P0 BRA `(.L_x_48) ;  /* 0x00000000001c8947 */ /* 0x000fec0003800000 */
[----:B------:R-:W-:Y:S01]  /*0690*/  ISETP.NE.AND P0, PT, R14, 0x2, PT ;  /* 0x000000020e00780c */ /* 0x000fe20003f05270 */
[----:B------:R-:W-:Y:S04]  /*06a0*/  LDS R2, [R21+0x4] ;  /* 0x0000040015027984 */ /* 0x000fe80000000800 */
[----:B------:R-:W0:Y:S08]  /*06b0*/  LDS R3, [R22+0x4] ;  /* 0x0000040016037984 */ /* 0x000e300000000800 */
[----:B------:R-:W-:Y:S04]  /*06c0*/  @P0 LDS R10, [R21+0x8] ;  /* 0x00000800150a0984 */ /* 0x000fe80000000800 */
[----:B------:R-:W1:Y:S01]  /*06d0*/  @P0 LDS R20, [R22+0x8] ;  /* 0x0000080016140984 */ /* 0x000e620000000800 */
[----:B0-----:R-:W-:-:S04]  /*06e0*/  FFMA R19, R2, R3, R19 ;  /* 0x0000000302137223 */ /* 0x001fc80000000013 */
[----:B-1----:R-:W-:-:S07]  /*06f0*/  @P0 FFMA R19, R10, R20, R19 ;  /* 0x000000140a130223 */ /* 0x002fce0000000013 */
.L_x_48:
[----:B------:R-:W0:Y:S01]  /*0700*/  LDC.64 R2, c[0x0][0x398] ;  /* 0x0000e600ff027b82 */ /* 0x000e220000000a00 */
[----:B------:R-:W-:Y:S01]  /*0710*/  IMAD R21, R8, R17, R11 ;  /* 0x0000001108157224 */ /* 0x000fe200078e020b */
[----:B------:R-:W-:-:S04]  /*0720*/  IADD3 R17, PT, PT, R17, 0x1, RZ ;  /* 0x0000000111117810 */ /* 0x000fc80007ffe0ff */
[----:B------:R-:W-:Y:S01]  /*0730*/  ISETP.NE.AND P0, PT, R17, R0, PT ;  /* 0x000000001100720c */ /* 0x000fe20003f05270 */
[----:B0-----:R-:W-:-:S05]  /*0740*/  IMAD.WIDE R2, R21, 0x4, R2 ;  /* 0x0000000415027825 */ /* 0x001fca00078e0202 */
[----:B------:R0:W-:Y:S07]  /*0750*/  STG.E desc[UR8][R2.64], R19 ;  /* 0x0000001302007986 */ /* 0x0001ee000c101908 */
[----:B------:R-:W-:Y:S05]  /*0760*/  @P0 BRA `(.L_x_51) ;  /* 0xfffffffc00100947 */ /* 0x000fea000383ffff */
.L_x_47:
[----:B------:R-:W-:Y:S01]  /*0770*/  UIADD3 UR4, UPT, UPT, UR4, 0x400, URZ ;  /* 0x0000040004047890 */ /* 0x000fe2000fffe0ff */
[----:B------:R-:W-:Y:S05]  /*0780*/  BAR.SYNC.DEFER_BLOCKING 0x0 ;  /* 0x0000000000007b1d */ /* 0x000fea0000010000 */
[----:B------:R-:W-:-:S13]  /*0790*/  ISETP.LT.AND P0, PT, R6, UR4, PT ;  /* 0x0000000406007c0c */ /* 0x000fda000bf01270 */
[----:B------:R-:W-:Y:S05]  /*07a0*/  @!P0 BRA `(.L_x_52) ;  /* 0xfffffff800c48947 */ /* 0x000fea000383ffff */
[----:B------:R-:W-:Y:S05]  /*07b0*/  EXIT ;  /* 0x000000000000794d */ /* 0x000fea0003800000 */
.L_x_53:
        /* <DEDUP_REMOVED lines=12> */
.L_x_114:


//--------------------- .text._Z11sumChannelsPKdPKfPfPiPKi --------------------------
	.section	.text._Z11sumChannelsPKdPKfPfPiPKi,"ax",@progbits
	.align	128
        .global         _Z11sumChannelsPKdPKfPfPiPKi
        .type           _Z11sumChannelsPKdPKfPfPiPKi,@function
        .size           _Z11sumChannelsPKdPKfPfPiPKi,(.L_x_108 - _Z11sumChannelsPKdPKfPfPiPKi)
        .other          _Z11sumChannelsPKdPKfPfPiPKi,@"STO_CUDA_ENTRY STV_DEFAULT"
_Z11sumChannelsPKdPKfPfPiPKi:
.text._Z11sumChannelsPKdPKfPfPiPKi:
        /* <DEDUP_REMOVED lines=8> */
[----:B--2---:R-:W0:Y:S02]  /*0080*/  F2I.F64.TRUNC R2, R2 ;  /* 0x0000000200027311 */ /* 0x004e24000030d100 */
[----:B0-----:R-:W-:-:S13]  /*0090*/  R2UR UR4, R2 ;  /* 0x00000000020472ca */ /* 0x001fda00000e0000 */
[----:B------:R-:W-:-:S13]  /*00a0*/  ISETP.GE.AND P0, PT, R11, UR4, PT ;  /* 0x000000040b007c0c */ /* 0x000fda000bf06270 */
[----:B------:R-:W-:Y:S05]  /*00b0*/  @P0 EXIT ;  /* 0x000000000000094d */ /* 0x000fea0003800000 */
[----:B------:R-:W2:Y:S04]  /*00c0*/  LDG.E.64 R6, desc[UR12][R12.64+0x68] ;  /* 0x0000680c0c067981 */ /* 0x000ea8000c1e1b00 */
[----:B------:R-:W3:Y:S04]  /*00d0*/  LDG.E.64 R4, desc[UR12][R12.64+0x48] ;  /* 0x0000480c0c047981 */ /* 0x000ee8000c1e1b00 */
[----:B------:R-:W4:Y:S04]  /*00e0*/  LDG.E.64 R2, desc[UR12][R12.64+0x50] ;  /* 0x0000500c0c027981 */ /* 0x000f28000c1e1b00 */
[----:B------:R-:W5:Y:S01]  /*00f0*/  LDG.E.64 R8, desc[UR12][R12.64+0x70] ;  /* 0x0000700c0c087981 */ /* 0x000f62000c1e1b00 */
[----:B--2---:R-:W0:Y:S08]  /*0100*/  F2I.F64.TRUNC R6, R6 ;  /* 0x0000000600067311 */ /* 0x004e30000030d100 */
[----:B---3--:R-:W1:Y:S01]  /*0110*/  F2I.F64.TRUNC R4, R4 ;  /* 0x0000000400047311 */ /* 0x008e62000030d100 */
[----:B0-----:R-:W-:-:S07]  /*0120*/  R2UR UR6, R6 ;  /* 0x00000000060672ca */ /* 0x001fce00000e0000 */
[----:B----4-:R0:W2:Y:S01]  /*0130*/  F2I.F64.TRUNC R19, R2 ;  /* 0x0000000200137311 */ /* 0x0100a2000030d100 */
[----:B-1----:R-:W-:-:S07]  /*0140*/  R2UR UR5, R4 ;  /* 0x00000000040572ca */ /* 0x002fce00000e0000 */
[----:B-----5:R0:W1:Y:S01]  /*0150*/  F2I.F64.TRUNC R10, R8 ;  /* 0x00000008000a7311 */ /* 0x020062000030d100 */
[----:B------:R-:W-:Y:S02]  /*0160*/  ULOP3.LUT UR7, UR6, 0x7, URZ, 0xc0, !UPT ;  /* 0x0000000706077892 */ /* 0x000fe4000f8ec0ff */
[----:B------:R-:W-:Y:S02]  /*0170*/  ULOP3.LUT UR9, UR6, 0x3, URZ, 0xc0, !UPT ;  /* 0x0000000306097892 */ /* 0x000fe4000f8ec0ff */
[----:B------:R-:W-:Y:S02]  /*0180*/  ULOP3.LUT UR10, UR6, 0x7ffffff8, URZ, 0xc0, !UPT ;  /* 0x7ffffff8060a7892 */ /* 0x000fe4000f8ec0ff */
[----:B--2---:R-:W-:-:S12]  /*0190*/  UIADD3 UR8, UPT, UPT, UR7, -0x1, URZ ;  /* 0xffffffff07087890 */ /* 0x004fd8000fffe0ff */
.L_x_93:
[----:B------:R-:W-:-:S09]  /*01a0*/  UISETP.GE.AND UP0, UPT, UR5, 0x1, UPT ;  /* 0x000000010500788c */ /* 0x000fd2000bf06270 */
[----:B--2---:R-:W-:Y:S05]  /*01b0*/  BRA.U !UP0, `(.L_x_54) ;  /* 0x0000001908f07547 */ /* 0x004fea000b800000 */
[----:B0-----:R-:W-:-:S07]  /*01c0*/  HFMA2 R8, -RZ, RZ, 0, 0 ;  /* 0x00000000ff087431 */ /* 0x001fce00000001ff */
.L_x_92:
[----:B-1----:R-:W-:Y:S01]  /*01d0*/  ISETP.GE.AND P0, PT, R10, 0x1, PT ;  /* 0x000000010a00780c */ /* 0x002fe20003f06270 */
[----:B--2---:R-:W-:Y:S01]  /*01e0*/  IMAD.MOV.U32 R27, RZ, RZ, RZ ;  /* 0x000000ffff1b7224 */ /* 0x004fe200078e00ff */
[----:B------:R-:W-:-:S11]  /*01f0*/  MOV R21, RZ ;  /* 0x000000ff00157202 */ /* 0x000fd60000000f00 */
[----:B------:R-:W-:Y:S05]  /*0200*/  @!P0 BRA `(.L_x_55) ;  /* 0x0000001800b48947 */ /* 0x000fea0003800000 */
[----:B------:R-:W-:Y:S02]  /*0210*/  HFMA2 R21, -RZ, RZ, 0, 0 ;  /* 0x00000000ff157431 */ /* 0x000fe400000001ff */
[----:B------:R-:W-:Y:S01]  /*0220*/  IMAD R9, R19, R8, RZ ;  /* 0x0000000813097224 */ /* 0x000fe200078e02ff */
[----:B------:R-:W-:Y:S01]  /*0230*/  MOV R27, RZ ;  /* 0x000000ff001b7202 */ /* 0x000fe20000000f00 */
[----:B------:R-:W-:-:S07]  /*0240*/  IMAD.MOV.U32 R7, RZ, RZ, RZ ;  /* 0x000000ffff077224 */ /* 0x000fce00078e00ff */
.L_x_91:
[----:B------:R-:W-:-:S09]  /*0250*/  UISETP.GE.AND UP0, UPT, UR6, 0x1, UPT ;  /* 0x000000010600788c */ /* 0x000fd2000bf06270 */
[----:B------:R-:W-:Y:S05]  /*0260*/  BRA.U !UP0, `(.L_x_56) ;  /* 0x0000001908907547 */ /* 0x000fea000b800000 */
[----:B------:R-:W-:Y:S01]  /*0270*/  UISETP.GE.U32.AND UP0, UPT, UR6, 0x8, UPT ;  /* 0x000000080600788c */ /* 0x000fe2000bf06070 */
[----:B------:R-:W-:Y:S02]  /*0280*/  HFMA2 R20, -RZ, RZ, 0, 0 ;  /* 0x00000000ff147431 */ /* 0x000fe400000001ff */
[C---:B------:R-:W-:Y:S01]  /*0290*/  IMAD R6, R7.reuse, UR5, RZ ;  /* 0x0000000507067c24 */ /* 0x040fe2000f8e02ff */
[----:B------:R-:W-:Y:S01]  /*02a0*/  MOV R4, RZ ;  /* 0x000000ff00047202 */ /* 0x000fe20000000f00 */
[----:B------:R-:W-:-:S04]  /*02b0*/  IMAD R5, R7, UR6, RZ ;  /* 0x0000000607057c24 */ /* 0x000fc8000f8e02ff */
[----:B------:R-:W-:Y:S05]  /*02c0*/  BRA.U !UP0, `(.L_x_57) ;  /* 0x0000000d08487547 */ /* 0x000fea000b800000 */
[----:B------:R-:W0:Y:S01]  /*02d0*/  LDC.64 R12, c[0x0][0x388] ;  /* 0x0000e200ff0c7b82 */ /* 0x000e220000000a00 */
[----:B------:R-:W-:Y:S01]  /*02e0*/  IMAD.MOV.U32 R4, RZ, RZ, RZ ;  /* 0x000000ffff047224 */ /* 0x000fe200078e00ff */
[----:B------:R-:W-:-:S06]  /*02f0*/  MOV R20, RZ ;  /* 0x000000ff00147202 */ /* 0x000fcc0000000f00 */
[----:B------:R-:W1:Y:S02]  /*0300*/  LDC.64 R14, c[0x0][0x3a0] ;  /* 0x0000e800ff0e7b82 */ /* 0x000e640000000a00 */
.L_x_74:
[----:B------:R-:W-:-:S05]  /*0310*/  IADD3 R17, PT, PT, R9, R4, RZ ;  /* 0x0000000409117210 */ /* 0x000fca0007ffe0ff */
[----:B-1----:R-:W-:-:S05]  /*0320*/  IMAD.WIDE R16, R17, 0x4, R14 ;  /* 0x0000000411107825 */ /* 0x002fca00078e020e */
[----:B------:R-:W2:Y:S02]  /*0330*/  LDG.E R3, desc[UR12][R16.64] ;  /* 0x0000000c10037981 */ /* 0x000ea4000c1e1900 */
[----:B--2---:R-:W-:-:S04]  /*0340*/  IMAD.IADD R0, R6, 0x1, R3 ;  /* 0x0000000106007824 */ /* 0x004fc800078e0203 */
[----:B------:R-:W-:-:S04]  /*0350*/  IMAD R3, R0, UR4, R11 ;  /* 0x0000000400037c24 */ /* 0x000fc8000f8e020b */
[----:B0-----:R-:W-:-:S06]  /*0360*/  IMAD.WIDE R2, R3, 0x4, R12 ;  /* 0x0000000403027825 */ /* 0x001fcc00078e020c */
[----:B------:R-:W2:Y:S01]  /*0370*/  LDG.E R3, desc[UR12][R2.64] ;  /* 0x0000000c02037981 */ /* 0x000ea2000c1e1900 */
[----:B------:R-:W-:Y:S01]  /*0380*/  IADD3 R0, PT, PT, R4, 0x1, RZ ;  /* 0x0000000104007810 */ /* 0x000fe20007ffe0ff */
[----:B------:R-:W-:Y:S03]  /*0390*/  BSSY.RECONVERGENT B2, `(.L_x_58) ;  /* 0x000000f000027945 */ /* 0x000fe60003800200 */
[----:B------:R-:W-:-:S04]  /*03a0*/  I2FP.F32.U32 R22, R0 ;  /* 0x0000000000167245 */ /* 0x000fc80000201000 */
[----:B------:R-:W0:Y:S02]  /*03b0*/  MUFU.RCP R0, R22 ;  /* 0x0000001600007308 */ /* 0x000e240000001000 */
[----:B0-----:R-:W-:-:S04]  /*03c0*/  FFMA R23, -R22, R0, 1 ;  /* 0x3f80000016177423 */ /* 0x001fc80000000100 */
[----:B------:R-:W-:Y:S01]  /*03d0*/  FFMA R0, R0, R23, R0 ;  /* 0x0000001700007223 */ /* 0x000fe20000000000 */
[----:B--2---:R-:W-:-:S04]  /*03e0*/  FADD R20, R3, R20 ;  /* 0x0000001403147221 */ /* 0x004fc80000000000 */
[----:B------:R-:W-:-:S04]  /*03f0*/  FMUL R3, R20, R20 ;  /* 0x0000001414037220 */ /* 0x000fc80000400000 */
[----:B------:R-:W0:Y:S01]  /*0400*/  FCHK P0, R3, R22 ;  /* 0x0000001603007302 */ /* 0x000e220000000000 */
[----:B------:R-:W-:-:S04]  /*0410*/  FFMA R23, R3, R0, RZ ;  /* 0x0000000003177223 */ /* 0x000fc800000000ff */
[----:B------:R-:W-:-:S04]  /*0420*/  FFMA R18, -R22, R23, R3 ;  /* 0x0000001716127223 */ /* 0x000fc80000000103 */
[----:B------:R-:W-:Y:S01]  /*0430*/  FFMA R0, R0, R18, R23 ;  /* 0x0000001200007223 */ /* 0x000fe20000000017 */
[----:B0-----:R-:W-:Y:S06]  /*0440*/  @!P0 BRA `(.L_x_59) ;  /* 0x00000000000c8947 */ /* 0x001fec0003800000 */
[----:B------:R-:W-:Y:S02]  /*0450*/  MOV R0, R22 ;  /* 0x0000001600007202 */ /* 0x000fe40000000f00 */
[----:B------:R-:W-:-:S07]  /*0460*/  MOV R18, 0x480 ;  /* 0x0000048000127802 */ /* 0x000fce0000000f00 */
[----:B------:R-:W-:Y:S05]  /*0470*/  CALL.REL.NOINC `($__internal_2_$__cuda_sm3x_div_rn_noftz_f32_slowpath) ;  /* 0x0000001800587944 */ /* 0x000fea0003c00000 */
.L_x_59:
[----:B------:R-:W-:Y:S05]  /*0480*/  BSYNC.RECONVERGENT B2 ;  /* 0x0000000000027941 */ /* 0x000fea0003800200 */
.L_x_58:
[----:B------:R-:W2:Y:S01]  /*0490*/  LDG.E R3, desc[UR12][R16.64+0x4] ;  /* 0x0000040c10037981 */ /* 0x000ea2000c1e1900 */
[----:B------:R-:W-:Y:S01]  /*04a0*/  IADD3 R18, PT, PT, R4, 0x2, RZ ;  /* 0x0000000204127810 */ /* 0x000fe20007ffe0ff */
[----:B--2---:R-:W-:-:S04]  /*04b0*/  IMAD.IADD R2, R6, 0x1, R3 ;  /* 0x0000000106027824 */ /* 0x004fc800078e0203 */
[----:B------:R-:W-:-:S04]  /*04c0*/  IMAD R3, R2, UR4, R11 ;  /* 0x0000000402037c24 */ /* 0x000fc8000f8e020b */
[----:B------:R-:W-:-:S06]  /*04d0*/  IMAD.WIDE R2, R3, 0x4, R12 ;  /* 0x0000000403027825 */ /* 0x000fcc00078e020c */
[----:B------:R0:W2:Y:S01]  /*04e0*/  LDG.E R3, desc[UR12][R2.64] ;  /* 0x0000000c02037981 */ /* 0x0000a2000c1e1900 */
[----:B------:R-:W-:Y:S01]  /*04f0*/  I2FP.F32.U32 R18, R18 ;  /* 0x0000001200127245 */ /* 0x000fe20000201000 */
[----:B------:R-:W-:Y:S01]  /*0500*/  BSSY.RECONVERGENT B2, `(.L_x_60) ;  /* 0x0000012000027945 */ /* 0x000fe20003800200 */
[CC--:B------:R-:W-:Y:S02]  /*0510*/  FSETP.GT.AND P0, PT, R0.reuse, R21.reuse, PT ;  /* 0x000000150000720b */ /* 0x0c0fe40003f04000 */
[----:B------:R-:W1:Y:S02]  /*0520*/  MUFU.RCP R23, R18 ;  /* 0x0000001200177308 */ /* 0x000e640000001000 */
[----:B------:R-:W-:Y:S02]  /*0530*/  FSEL R21, R0, R21, P0 ;  /* 0x0000001500157208 */ /* 0x000fe40000000000 */
[----:B0-----:R-:W-:-:S04]  /*0540*/  IADD3 R2, PT, PT, R5, R4, RZ ;  /* 0x0000000405027210 */ /* 0x001fc80007ffe0ff */
[----:B------:R-:W-:Y:S01]  /*0550*/  SEL R27, R2, R27, P0 ;  /* 0x0000001b021b7207 */ /* 0x000fe20000000000 */
[----:B-1----:R-:W-:-:S04]  /*0560*/  FFMA R22, -R18, R23, 1 ;  /* 0x3f80000012167423 */ /* 0x002fc80000000117 */
        /* <DEDUP_REMOVED lines=8> */
[----:B------:R-:W-:Y:S01]  /*05f0*/  IMAD.MOV.U32 R0, RZ, RZ, R18 ;  /* 0x000000ffff007224 */ /* 0x000fe200078e0012 */
[----:B------:R-:W-:-:S07]  /*0600*/  MOV R18, 0x620 ;  /* 0x0000062000127802 */ /* 0x000fce0000000f00 */
[----:B------:R-:W-:Y:S05]  /*0610*/  CALL.REL.NOINC `($__internal_2_$__cuda_sm3x_div_rn_noftz_f32_slowpath) ;  /* 0x0000001400f07944 */ /* 0x000fea0003c00000 */
.L_x_61:
[----:B------:R-:W-:Y:S05]  /*0620*/  BSYNC.RECONVERGENT B2 ;  /* 0x0000000000027941 */ /* 0x000fea0003800200 */
.L_x_60:
[----:B------:R-:W2:Y:S02]  /*0630*/  LDG.E R3, desc[UR12][R16.64+0x8] ;  /* 0x0000080c10037981 */ /* 0x000ea4000c1e1900 */
[----:B--2---:R-:W-:-:S05]  /*0640*/  IADD3 R18, PT, PT, R6, R3, RZ ;  /* 0x0000000306127210 */ /* 0x004fca0007ffe0ff */
[----:B------:R-:W-:-:S04]  /*0650*/  IMAD R23, R18, UR4, R11 ;  /* 0x0000000412177c24 */ /* 0x000fc8000f8e020b */
[----:B------:R-:W-:-:S06]  /*0660*/  IMAD.WIDE R22, R23, 0x4, R12 ;  /* 0x0000000417167825 */ /* 0x000fcc00078e020c */
[----:B------:R-:W2:Y:S01]  /*0670*/  LDG.E R23, desc[UR12][R22.64] ;  /* 0x0000000c16177981 */ /* 0x000ea2000c1e1900 */
[----:B------:R-:W-:Y:S01]  /*0680*/  IADD3 R18, PT, PT, R4, 0x3, RZ ;  /* 0x0000000304127810 */ /* 0x000fe20007ffe0ff */
[----:B------:R-:W-:Y:S01]  /*0690*/  BSSY.RECONVERGENT B2, `(.L_x_62) ;  /* 0x0000012000027945 */ /* 0x000fe20003800200 */
[CC--:B------:R-:W-:Y:S02]  /*06a0*/  FSETP.GT.AND P0, PT, R0.reuse, R21.reuse, PT ;  /* 0x000000150000720b */ /* 0x0c0fe40003f04000 */
[----:B------:R-:W-:Y:S02]  /*06b0*/  I2FP.F32.U32 R18, R18 ;  /* 0x0000001200127245 */ /* 0x000fe40000201000 */
[----:B------:R-:W-:Y:S02]  /*06c0*/  FSEL R21, R0, R21, P0 ;  /* 0x0000001500157208 */ /* 0x000fe40000000000 */
[----:B------:R-:W0:Y:S07]  /*06d0*/  MUFU.RCP R3, R18 ;  /* 0x0000001200037308 */ /* 0x000e2e0000001000 */
[----:B------:R-:W-:-:S02]  /*06e0*/  @P0 VIADD R27, R2, 0x1 ;  /* 0x00000001021b0836 */ /* 0x000fc40000000000 */
        /* <DEDUP_REMOVED lines=12> */
.L_x_63:
[----:B------:R-:W-:Y:S05]  /*07b0*/  BSYNC.RECONVERGENT B2 ;  /* 0x0000000000027941 */ /* 0x000fea0003800200 */
.L_x_62:
[----:B------:R-:W2:Y:S02]  /*07c0*/  LDG.E R3, desc[UR12][R16.64+0xc] ;  /* 0x00000c0c10037981 */ /* 0x000ea4000c1e1900 */
[----:B--2---:R-:W-:-:S05]  /*07d0*/  IADD3 R18, PT, PT, R6, R3, RZ ;  /* 0x0000000306127210 */ /* 0x004fca0007ffe0ff */
[----:B------:R-:W-:-:S04]  /*07e0*/  IMAD R23, R18, UR4, R11 ;  /* 0x0000000412177c24 */ /* 0x000fc8000f8e020b */
[----:B------:R-:W-:-:S06]  /*07f0*/  IMAD.WIDE R22, R23, 0x4, R12 ;  /* 0x0000000417167825 */ /* 0x000fcc00078e020c */
[----:B------:R-:W2:Y:S01]  /*0800*/  LDG.E R23, desc[UR12][R22.64] ;  /* 0x0000000c16177981 */ /* 0x000ea2000c1e1900 */
[----:B------:R-:W-:Y:S01]  /*0810*/  VIADD R18, R4, 0x4 ;  /* 0x0000000404127836 */ /* 0x000fe20000000000 */
[CC--:B------:R-:W-:Y:S01]  /*0820*/  FSETP.GT.AND P0, PT, R0.reuse, R21.reuse, PT ;  /* 0x000000150000720b */ /* 0x0c0fe20003f04000 */
[----:B------:R-:W-:Y:S03]  /*0830*/  BSSY.RECONVERGENT B2, `(.L_x_64) ;  /* 0x0000011000027945 */ /* 0x000fe60003800200 */
[----:B------:R-:W-:Y:S02]  /*0840*/  I2FP.F32.U32 R18, R18 ;  /* 0x0000001200127245 */ /* 0x000fe40000201000 */
[----:B------:R-:W-:Y:S02]  /*0850*/  FSEL R21, R0, R21, P0 ;  /* 0x0000001500157208 */ /* 0x000fe40000000000 */
[----:B------:R-:W0:Y:S05]  /*0860*/  MUFU.RCP R3, R18 ;  /* 0x0000001200037308 */ /* 0x000e2a0000001000 */
[----:B------:R-:W-:Y:S01]  /*0870*/  @P0 IADD3 R27, PT, PT, R2, 0x2, RZ ;  /* 0x00000002021b0810 */ /* 0x000fe20007ffe0ff */
        /* <DEDUP_REMOVED lines=12> */
.L_x_65:
[----:B------:R-:W-:Y:S05]  /*0940*/  BSYNC.RECONVERGENT B2 ;  /* 0x0000000000027941 */ /* 0x000fea0003800200 */
.L_x_64:
[----:B------:R-:W2:Y:S02]  /*0950*/  LDG.E R3, desc[UR12][R16.64+0x10] ;  /* 0x0000100c10037981 */ /* 0x000ea4000c1e1900 */
[----:B--2---:R-:W-:-:S04]  /*0960*/  IMAD.IADD R18, R6, 0x1, R3 ;  /* 0x0000000106127824 */ /* 0x004fc800078e0203 */
        /* <DEDUP_REMOVED lines=22> */
.L_x_67:
[----:B------:R-:W-:Y:S05]  /*0ad0*/  BSYNC.RECONVERGENT B2 ;  /* 0x0000000000027941 */ /* 0x000fea0003800200 */
.L_x_66:
        /* <DEDUP_REMOVED lines=24> */
.L_x_69:
[----:B------:R-:W-:Y:S05]  /*0c60*/  BSYNC.RECONVERGENT B2 ;  /* 0x0000000000027941 */ /* 0x000fea0003800200 */
.L_x_68:
        /* <DEDUP_REMOVED lines=24> */
.L_x_71:
[----:B------:R-:W-:Y:S05]  /*0df0*/  BSYNC.RECONVERGENT B2 ;  /* 0x0000000000027941 */ /* 0x000fea0003800200 */
.L_x_70:
[----:B------:R-:W2:Y:S01]  /*0e00*/  LDG.E R17, desc[UR12][R16.64+0x1c] ;  /* 0x00001c0c10117981 */ /* 0x000ea2000c1e1900 */
[----:B------:R-:W-:Y:S01]  /*0e10*/  VIADD R4, R4, 0x8 ;  /* 0x0000000804047836 */ /* 0x000fe20000000000 */
[----:B--2---:R-:W-:-:S05]  /*0e20*/  IADD3 R18, PT, PT, R6, R17, RZ ;  /* 0x0000001106127210 */ /* 0x004fca0007ffe0ff */
[----:B------:R-:W-:-:S04]  /*0e30*/  IMAD R23, R18, UR4, R11 ;  /* 0x0000000412177c24 */ /* 0x000fc8000f8e020b */
[----:B------:R-:W-:-:S06]  /*0e40*/  IMAD.WIDE R22, R23, 0x4, R12 ;  /* 0x0000000417167825 */ /* 0x000fcc00078e020c */
[----:B------:R-:W2:Y:S01]  /*0e50*/  LDG.E R23, desc[UR12][R22.64] ;  /* 0x0000000c16177981 */ /* 0x000ea2000c1e1900 */
[----:B------:R-:W-:Y:S01]  /*0e60*/  I2FP.F32.U32 R18, R4 ;  /* 0x0000000400127245 */ /* 0x000fe20000201000 */
[----:B------:R-:W-:Y:S01]  /*0e70*/  BSSY.RECONVERGENT B2, `(.L_x_72) ;  /* 0x0000011000027945 */ /* 0x000fe20003800200 */
[CC--:B------:R-:W-:Y:S02]  /*0e80*/  FSETP.GT.AND P0, PT, R0.reuse, R21.reuse, PT ;  /* 0x000000150000720b */ /* 0x0c0fe40003f04000 */
[----:B------:R-:W0:Y:S02]  /*0e90*/  MUFU.RCP R3, R18 ;  /* 0x0000001200037308 */ /* 0x000e240000001000 */
[----:B------:R-:W-:-:S09]  /*0ea0*/  FSEL R21, R0, R21, P0 ;  /* 0x0000001500157208 */ /* 0x000fd20000000000 */
        /* <DEDUP_REMOVED lines=13> */
.L_x_73:
[----:B------:R-:W-:Y:S05]  /*0f80*/  BSYNC.RECONVERGENT B2 ;  /* 0x0000000000027941 */ /* 0x000fea0003800200 */
.L_x_72:
[----:B------:R-:W-:Y:S02]  /*0f90*/  ISETP.NE.AND P1, PT, R4, UR10, PT ;  /* 0x0000000a04007c0c */ /* 0x000fe4000bf25270 */
[----:B------:R-:W-:-:S04]  /*0fa0*/  FSETP.GT.AND P0, PT, R0, R21, PT ;  /* 0x000000150000720b */ /* 0x000fc80003f04000 */
[----:B------:R-:W-:-:S09]  /*0fb0*/  FSEL R21, R0, R21, P0 ;  /* 0x0000001500157208 */ /* 0x000fd20000000000 */
[----:B------:R-:W-:Y:S01]  /*0fc0*/  @P0 IADD3 R27, PT, PT, R2, 0x7, RZ ;  /* 0x00000007021b0810 */ /* 0x000fe20007ffe0ff */
[----:B------:R-:W-:Y:S06]  /*0fd0*/  @P1 BRA `(.L_x_74) ;  /* 0xfffffff000cc1947 */ /* 0x000fec000383ffff */
[----:B------:R-:W-:-:S07]  /*0fe0*/  IMAD.U32 R4, RZ, RZ, UR10 ;  /* 0x0000000aff047e24 */ /* 0x000fce000f8e00ff */
.L_x_57:
[----:B------:R-:W-:-:S09]  /*0ff0*/  UISETP.NE.AND UP0, UPT, UR7, URZ, UPT ;  /* 0x000000ff0700728c */ /* 0x000fd2000bf05270 */
[----:B------:R-:W-:Y:S05]  /*1000*/  BRA.U !UP0, `(.L_x_56) ;  /* 0x0000000d08287547 */ /* 0x000fea000b800000 */
[----:B------:R-:W-:-:S09]  /*1010*/  UISETP.GE.U32.AND UP0, UPT, UR8, 0x3, UPT ;  /* 0x000000030800788c */ /* 0x000fd2000bf06070 */
[----:B------:R-:W-:Y:S05]  /*1020*/  BRA.U !UP0, `(.L_x_75) ;  /* 0x0000000508b07547 */ /* 0x000fea000b800000 */
[----:B------:R-:W0:Y:S01]  /*1030*/  LDC.64 R14, c[0x0][0x3a0] ;  /* 0x0000e800ff0e7b82 */ /* 0x000e220000000a00 */
[----:B------:R-:W-:-:S05]  /*1040*/  IADD3 R3, PT, PT, R9, R4, RZ ;  /* 0x0000000409037210 */ /* 0x000fca0007ffe0ff */
[----:B0-----:R-:W-:Y:S02]  /*1050*/  IMAD.WIDE R14, R3, 0x4, R14 ;  /* 0x00000004030e7825 */ /* 0x001fe400078e020e */
[----:B------:R-:W0:Y:S03]  /*1060*/  LDC.64 R2, c[0x0][0x388] ;  /* 0x0000e200ff027b82 */ /* 0x000e260000000a00 */
[----:B------:R-:W2:Y:S02]  /*1070*/  LDG.E R13, desc[UR12][R14.64] ;  /* 0x0000000c0e0d7981 */ /* 0x000ea4000c1e1900 */
[----:B--2---:R-:W-:-:S05]  /*1080*/  IADD3 R0, PT, PT, R6, R13, RZ ;  /* 0x0000000d06007210 */ /* 0x004fca0007ffe0ff */
        /* <DEDUP_REMOVED lines=19> */
.L_x_77:
[----:B------:R-:W-:Y:S05]  /*11c0*/  BSYNC.RECONVERGENT B2 ;  /* 0x0000000000027941 */ /* 0x000fea0003800200 */
.L_x_76:
[----:B------:R-:W2:Y:S01]  /*11d0*/  LDG.E R13, desc[UR12][R14.64+0x4] ;  /* 0x0000040c0e0d7981 */ /* 0x000ea2000c1e1900 */
[----:B------:R-:W0:Y:S01]  /*11e0*/  LDC.64 R2, c[0x0][0x388] ;  /* 0x0000e200ff027b82 */ /* 0x000e220000000a00 */
[----:B--2---:R-:W-:-:S05]  /*11f0*/  IADD3 R16, PT, PT, R6, R13, RZ ;  /* 0x0000000d06107210 */ /* 0x004fca0007ffe0ff */
[----:B------:R-:W-:-:S04]  /*1200*/  IMAD R17, R16, UR4, R11 ;  /* 0x0000000410117c24 */ /* 0x000fc8000f8e020b */
[----:B0-----:R-:W-:-:S06]  /*1210*/  IMAD.WIDE R16, R17, 0x4, R2 ;  /* 0x0000000411107825 */ /* 0x001fcc00078e0202 */
[----:B------:R-:W2:Y:S01]  /*1220*/  LDG.E R17, desc[UR12][R16.64] ;  /* 0x0000000c10117981 */ /* 0x000ea2000c1e1900 */
[----:B------:R-:W-:Y:S01]  /*1230*/  IADD3 R2, PT, PT, R4, 0x2, RZ ;  /* 0x0000000204027810 */ /* 0x000fe20007ffe0ff */
[----:B------:R-:W-:Y:S01]  /*1240*/  BSSY.RECONVERGENT B2, `(.L_x_78) ;  /* 0x0000013000027945 */ /* 0x000fe20003800200 */
[CC--:B------:R-:W-:Y:S02]  /*1250*/  FSETP.GT.AND P0, PT, R0.reuse, R21.reuse, PT ;  /* 0x000000150000720b */ /* 0x0c0fe40003f04000 */
[----:B------:R-:W-:Y:S02]  /*1260*/  I2FP.F32.U32 R20, R2 ;  /* 0x0000000200147245 */ /* 0x000fe40000201000 */
[----:B------:R-:W-:Y:S02]  /*1270*/  FSEL R21, R0, R21, P0 ;  /* 0x0000001500157208 */ /* 0x000fe40000000000 */
[----:B------:R-:W0:Y:S02]  /*1280*/  MUFU.RCP R2, R20 ;  /* 0x0000001400027308 */ /* 0x000e240000001000 */
[----:B0-----:R-:W-:-:S04]  /*1290*/  FFMA R3, -R20, R2, 1 ;  /* 0x3f80000014037423 */ /* 0x001fc80000000102 */
[----:B------:R-:W-:Y:S01]  /*12a0*/  FFMA R18, R2, R3, R2 ;  /* 0x0000000302127223 */ /* 0x000fe20000000002 */
[----:B------:R-:W-:-:S04]  /*12b0*/  IADD3 R2, PT, PT, R5, R4, RZ ;  /* 0x0000000405027210 */ /* 0x000fc80007ffe0ff */
[----:B------:R-:W-:Y:S01]  /*12c0*/  SEL R27, R2, R27, P0 ;  /* 0x0000001b021b7207 */ /* 0x000fe20000000000 */
        /* <DEDUP_REMOVED lines=10> */
.L_x_79:
[----:B------:R-:W-:Y:S05]  /*1370*/  BSYNC.RECONVERGENT B2 ;  /* 0x0000000000027941 */ /* 0x000fea0003800200 */
.L_x_78:
        /* <DEDUP_REMOVED lines=8> */
[C---:B------:R-:W-:Y:S02]  /*1400*/  FSETP.GT.AND P0, PT, R0.reuse, R21, PT ;  /* 0x000000150000720b */ /* 0x040fe40003f04000 */
        /* <DEDUP_REMOVED lines=16> */
.L_x_81:
[----:B------:R-:W-:Y:S05]  /*1510*/  BSYNC.RECONVERGENT B2 ;  /* 0x0000000000027941 */ /* 0x000fea0003800200 */
.L_x_80:
[----:B------:R-:W2:Y:S01]  /*1520*/  LDG.E R15, desc[UR12][R14.64+0xc] ;  /* 0x00000c0c0e0f7981 */ /* 0x000ea2000c1e1900 */
[----:B------:R-:W0:Y:S01]  /*1530*/  LDC.64 R16, c[0x0][0x388] ;  /* 0x0000e200ff107b82 */ /* 0x000e220000000a00 */
[----:B------:R-:W-:-:S04]  /*1540*/  IADD3 R4, PT, PT, R4, 0x4, RZ ;  /* 0x0000000404047810 */ /* 0x000fc80007ffe0ff */
[----:B------:R-:W-:Y:S02]  /*1550*/  I2FP.F32.U32 R22, R4 ;  /* 0x0000000400167245 */ /* 0x000fe40000201000 */
[----:B--2---:R-:W-:-:S05]  /*1560*/  IADD3 R18, PT, PT, R6, R15, RZ ;  /* 0x0000000f06127210 */ /* 0x004fca0007ffe0ff */
[----:B------:R-:W-:-:S04]  /*1570*/  IMAD R3, R18, UR4, R11 ;  /* 0x0000000412037c24 */ /* 0x000fc8000f8e020b */
[----:B0-----:R-:W-:-:S06]  /*1580*/  IMAD.WIDE R16, R3, 0x4, R16 ;  /* 0x0000000403107825 */ /* 0x001fcc00078e0210 */
[----:B------:R-:W2:Y:S01]  /*1590*/  LDG.E R17, desc[UR12][R16.64] ;  /* 0x0000000c10117981 */ /* 0x000ea2000c1e1900 */
[----:B------:R-:W0:Y:S01]  /*15a0*/  MUFU.RCP R3, R22 ;  /* 0x0000001600037308 */ /* 0x000e220000001000 */
[CC--:B------:R-:W-:Y:S01]  /*15b0*/  FSETP.GT.AND P0, PT, R0.reuse, R21.reuse, PT ;  /* 0x000000150000720b */ /* 0x0c0fe20003f04000 */
[----:B------:R-:W-:Y:S03]  /*15c0*/  BSSY.RECONVERGENT B2, `(.L_x_82) ;  /* 0x000000f000027945 */ /* 0x000fe60003800200 */
        /* <DEDUP_REMOVED lines=14> */
.L_x_83:
[----:B------:R-:W-:Y:S05]  /*16b0*/  BSYNC.RECONVERGENT B2 ;  /* 0x0000000000027941 */ /* 0x000fea0003800200 */
.L_x_82:
[----:B------:R-:W-:-:S04]  /*16c0*/  FSETP.GT.AND P0, PT, R0, R21, PT ;  /* 0x000000150000720b */ /* 0x000fc80003f04000 */
[----:B------:R-:W-:-:S09]  /*16d0*/  FSEL R21, R0, R21, P0 ;  /* 0x0000001500157208 */ /* 0x000fd20000000000 */
[----:B------:R-:W-:-:S07]  /*16e0*/  @P0 IADD3 R27, PT, PT, R2, 0x3, RZ ;  /* 0x00000003021b0810 */ /* 0x000fce0007ffe0ff */
.L_x_75:
[----:B------:R-:W-:-:S09]  /*16f0*/  UISETP.NE.AND UP0, UPT, UR9, URZ, UPT ;  /* 0x000000ff0900728c */ /* 0x000fd2000bf05270 */
[----:B------:R-:W-:Y:S05]  /*1700*/  BRA.U !UP0, `(.L_x_56) ;  /* 0x0000000508687547 */ /* 0x000fea000b800000 */
[----:B------:R-:W-:-:S09]  /*1710*/  UISETP.NE.AND UP0, UPT, UR9, 0x1, UPT ;  /* 0x000000010900788c */ /* 0x000fd2000bf05270 */
        /* <DEDUP_REMOVED lines=10> */
[----:B------:R-:W-:Y:S01]  /*17c0*/  VIADD R0, R4, 0x1 ;  /* 0x0000000104007836 */ /* 0x000fe20000000000 */
[----:B------:R-:W-:Y:S04]  /*17d0*/  BSSY.RECONVERGENT B2, `(.L_x_85) ;  /* 0x000000f000027945 */ /* 0x000fe80003800200 */
        /* <DEDUP_REMOVED lines=14> */
.L_x_86:
[----:B------:R-:W-:Y:S05]  /*18c0*/  BSYNC.RECONVERGENT B2 ;  /* 0x0000000000027941 */ /* 0x000fea0003800200 */
.L_x_85:
[----:B------:R-:W2:Y:S01]  /*18d0*/  LDG.E R13, desc[UR12][R12.64+0x4] ;  /* 0x0000040c0c0d7981 */ /* 0x000ea2000c1e1900 */
[----:B------:R-:W0:Y:S01]  /*18e0*/  LDC.64 R2, c[0x0][0x388] ;  /* 0x0000e200ff027b82 */ /* 0x000e220000000a00 */
[----:B--2---:R-:W-:-:S05]  /*18f0*/  IADD3 R14, PT, PT, R6, R13, RZ ;  /* 0x0000000d060e7210 */ /* 0x004fca0007ffe0ff */
[----:B------:R-:W-:-:S04]  /*1900*/  IMAD R15, R14, UR4, R11 ;  /* 0x000000040e0f7c24 */ /* 0x000fc8000f8e020b */
[----:B0-----:R-:W-:-:S06]  /*1910*/  IMAD.WIDE R14, R15, 0x4, R2 ;  /* 0x000000040f0e7825 */ /* 0x001fcc00078e0202 */
[----:B------:R-:W2:Y:S01]  /*1920*/  LDG.E R15, desc[UR12][R14.64] ;  /* 0x0000000c0e0f7981 */ /* 0x000ea2000c1e1900 */
[----:B------:R-:W-:Y:S01]  /*1930*/  IADD3 R2, PT, PT, R5, R4, RZ ;  /* 0x0000000405027210 */ /* 0x000fe20007ffe0ff */
[----:B------:R-:W-:Y:S01]  /*1940*/  VIADD R4, R4, 0x2 ;  /* 0x0000000204047836 */ /* 0x000fe20000000000 */
[CC--:B------:R-:W-:Y:S01]  /*1950*/  FSETP.GT.AND P0, PT, R0.reuse, R21.reuse, PT ;  /* 0x000000150000720b */ /* 0x0c0fe20003f04000 */
[----:B------:R-:W-:Y:S03]  /*1960*/  BSSY.RECONVERGENT B2, `(.L_x_87) ;  /* 0x0000011000027945 */ /* 0x000fe60003800200 */
[----:B------:R-:W-:Y:S02]  /*1970*/  I2FP.F32.U32 R18, R4 ;  /* 0x0000000400127245 */ /* 0x000fe40000201000 */
[----:B------:R-:W-:Y:S02]  /*1980*/  FSEL R21, R0, R21, P0 ;  /* 0x0000001500157208 */ /* 0x000fe40000000000 */
[----:B------:R-:W0:Y:S01]  /*1990*/  MUFU.RCP R3, R18 ;  /* 0x0000001200037308 */ /* 0x000e220000001000 */
[----:B------:R-:W-:Y:S01]  /*19a0*/  SEL R27, R2, R27, P0 ;  /* 0x0000001b021b7207 */ /* 0x000fe20000000000 */
        /* <DEDUP_REMOVED lines=12> */
.L_x_88:
[----:B------:R-:W-:Y:S05]  /*1a70*/  BSYNC.RECONVERGENT B2 ;  /* 0x0000000000027941 */ /* 0x000fea0003800200 */
.L_x_87:
[----:B------:R-:W-:-:S04]  /*1a80*/  FSETP.GT.AND P0, PT, R0, R21, PT ;  /* 0x000000150000720b */ /* 0x000fc80003f04000 */
[----:B------:R-:W-:-:S09]  /*1a90*/  FSEL R21, R0, R21, P0 ;  /* 0x0000001500157208 */ /* 0x000fd20000000000 */
[----:B------:R-:W-:-:S07]  /*1aa0*/  @P0 IADD3 R27, PT, PT, R2, 0x1, RZ ;  /* 0x00000001021b0810 */ /* 0x000fce0007ffe0ff */
.L_x_84:
[----:B------:R-:W-:-:S04]  /*1ab0*/  ULOP3.LUT UR11, UR6, 0x1, URZ, 0xc0, !UPT ;  /* 0x00000001060b7892 */ /* 0x000fc8000f8ec0ff */
[----:B------:R-:W-:-:S09]  /*1ac0*/  UISETP.NE.U32.AND UP0, UPT, UR11, 0x1, UPT ;  /* 0x000000010b00788c */ /* 0x000fd2000bf05070 */
[----:B------:R-:W-:Y:S05]  /*1ad0*/  BRA.U UP0, `(.L_x_56) ;  /* 0x0000000100747547 */ /* 0x000fea000b800000 */
[----:B------:R-:W0:Y:S01]  /*1ae0*/  LDC.64 R12, c[0x0][0x3a0] ;  /* 0x0000e800ff0c7b82 */ /* 0x000e220000000a00 */
[----:B------:R-:W-:-:S05]  /*1af0*/  IADD3 R3, PT, PT, R9, R4, RZ ;  /* 0x0000000409037210 */ /* 0x000fca0007ffe0ff */
[----:B0-----:R-:W-:Y:S02]  /*1b00*/  IMAD.WIDE R12, R3, 0x4, R12 ;  /* 0x00000004030c7825 */ /* 0x001fe400078e020c */
[----:B------:R-:W0:Y:S04]  /*1b10*/  LDC.64 R2, c[0x0][0x388] ;  /* 0x0000e200ff027b82 */ /* 0x000e280000000a00 */
[----:B------:R-:W2:Y:S01]  /*1b20*/  LDG.E R13, desc[UR12][R12.64] ;  /* 0x0000000c0c0d7981 */ /* 0x000ea2000c1e1900 */
[----:B------:R-:W-:Y:S01]  /*1b30*/  IADD3 R0, PT, PT, R4, 0x1, RZ ;  /* 0x0000000104007810 */ /* 0x000fe20007ffe0ff */
[----:B--2---:R-:W-:-:S04]  /*1b40*/  IMAD.IADD R6, R6, 0x1, R13 ;  /* 0x0000000106067824 */ /* 0x004fc800078e020d */
[----:B------:R-:W-:-:S04]  /*1b50*/  IMAD R15, R6, UR4, R11 ;  /* 0x00000004060f7c24 */ /* 0x000fc8000f8e020b */
[----:B0-----:R-:W-:-:S06]  /*1b60*/  IMAD.WIDE R14, R15, 0x4, R2 ;  /* 0x000000040f0e7825 */ /* 0x001fcc00078e0202 */
[----:B------:R-:W2:Y:S01]  /*1b70*/  LDG.E R15, desc[UR12][R14.64] ;  /* 0x0000000c0e0f7981 */ /* 0x000ea2000c1e1900 */
[----:B------:R-:W-:Y:S01]  /*1b80*/  I2FP.F32.U32 R6, R0 ;  /* 0x0000000000067245 */ /* 0x000fe20000201000 */
[----:B------:R-:W-:Y:S03]  /*1b90*/  BSSY.RECONVERGENT B2, `(.L_x_89) ;  /* 0x000000e000027945 */ /* 0x000fe60003800200 */
        /* <DEDUP_REMOVED lines=13> */
.L_x_90:
[----:B------:R-:W-:Y:S05]  /*1c70*/  BSYNC.RECONVERGENT B2 ;  /* 0x0000000000027941 */ /* 0x000fea0003800200 */
.L_x_89:
[----:B------:R-:W-:-:S04]  /*1c80*/  FSETP.GT.AND P0, PT, R0, R21, PT ;  /* 0x000000150000720b */ /* 0x000fc80003f04000 */
[----:B------:R-:W-:-:S09]  /*1c90*/  FSEL R21, R0, R21, P0 ;  /* 0x0000001500157208 */ /* 0x000fd20000000000 */
[----:B------:R-:W-:-:S07]  /*1ca0*/  @P0 IADD3 R27, PT, PT, R5, R4, RZ ;  /* 0x00000004051b0210 */ /* 0x000fce0007ffe0ff */
.L_x_56:
[----:B------:R-:W-:-:S05]  /*1cb0*/  VIADD R7, R7, 0x1 ;  /* 0x0000000107077836 */ /* 0x000fca0000000000 */
[----:B------:R-:W-:-:S13]  /*1cc0*/  ISETP.NE.AND P0, PT, R7, R10, PT ;  /* 0x0000000a0700720c */ /* 0x000fda0003f05270 */
[----:B------:R-:W-:Y:S05]  /*1cd0*/  @P0 BRA `(.L_x_91) ;  /* 0xffffffe4005c0947 */ /* 0x000fea000383ffff */
.L_x_55:
[----:B------:R-:W0:Y:S01]  /*1ce0*/  LDC.64 R2, c[0x0][0x390] ;  /* 0x0000e400ff027b82 */ /* 0x000e220000000a00 */
[C---:B------:R-:W-:Y:S01]  /*1cf0*/  IMAD R7, R8.reuse, UR4, R11 ;  /* 0x0000000408077c24 */ /* 0x040fe2000f8e020b */
[----:B------:R-:W-:-:S04]  /*1d00*/  IADD3 R8, PT, PT, R8, 0x1, RZ ;  /* 0x0000000108087810 */ /* 0x000fc80007ffe0ff */
[----:B------:R-:W-:Y:S02]  /*1d10*/  ISETP.NE.AND P0, PT, R8, UR5, PT ;  /* 0x0000000508007c0c */ /* 0x000fe4000bf05270 */
[----:B------:R-:W1:Y:S01]  /*1d20*/  LDC.64 R4, c[0x0][0x398] ;  /* 0x0000e600ff047b82 */ /* 0x000e620000000a00 */
[----:B0-----:R-:W-:-:S05]  /*1d30*/  IMAD.WIDE R2, R7, 0x4, R2 ;  /* 0x0000000407027825 */ /* 0x001fca00078e0202 */
[----:B------:R2:W-:Y:S01]  /*1d40*/  STG.E desc[UR12][R2.64], R21 ;  /* 0x0000001502007986 */ /* 0x0005e2000c10190c */
[----:B-1----:R-:W-:-:S05]  /*1d50*/  IMAD.WIDE R4, R7, 0x4, R4 ;  /* 0x0000000407047825 */ /* 0x002fca00078e0204 */
[----:B------:R2:W-:Y:S01]  /*1d60*/  STG.E desc[UR12][R4.64], R27 ;  /* 0x0000001b04007986 */ /* 0x0005e2000c10190c */
[----:B------:R-:W-:Y:S05]  /*1d70*/  @P0 BRA `(.L_x_92) ;  /* 0xffffffe400140947 */ /* 0x000fea000383ffff */
.L_x_54:
[----:B------:R-:W3:Y:S01]  /*1d80*/  LDCU UR11, c[0x0][0x360] ;  /* 0x00006c00ff0b77ac */ /* 0x000ee20008000800 */
[----:B------:R-:W3:Y:S02]  /*1d90*/  LDC R0, c[0x0][0x370] ;  /* 0x0000dc00ff007b82 */ /* 0x000ee40000000800 */
[----:B---3--:R-:W-:-:S05]  /*1da0*/  IMAD R11, R0, UR11, R11 ;  /* 0x0000000b000b7c24 */ /* 0x008fca000f8e020b */
[----:B------:R-:W-:-:S13]  /*1db0*/  ISETP.GE.AND P0, PT, R11, UR4, PT ;  /* 0x000000040b007c0c */ /* 0x000fda000bf06270 */
[----:B------:R-:W-:Y:S05]  /*1dc0*/  @!P0 BRA `(.L_x_93) ;  /* 0xffffffe000f48947 */ /* 0x000fea000383ffff */
[----:B------:R-:W-:Y:S05]  /*1dd0*/  EXIT ;  /* 0x000000000000794d */ /* 0x000fea0003800000 */
        .weak           $__internal_2_$__cuda_sm3x_div_rn_noftz_f32_slowpath
        .type           $__internal_2_$__cuda_sm3x_div_rn_noftz_f32_slowpath,@function
        .size           $__internal_2_$__cuda_sm3x_div_rn_noftz_f32_slowpath,(.L_x_108 - $__internal_2_$__cuda_sm3x_div_rn_noftz_f32_slowpath)
$__internal_2_$__cuda_sm3x_div_rn_noftz_f32_slowpath:
[----:B------:R-:W-:Y:S01]  /*1de0*/  SHF.R.U32.HI R22, RZ, 0x17, R0 ;  /* 0x00000017ff167819 */ /* 0x000fe20000011600 */
[----:B------:R-:W-:Y:S01]  /*1df0*/  BSSY.RECONVERGENT B0, `(.L_x_94) ;  /* 0x0000063000007945 */ /* 0x000fe20003800200 */
[----:B------:R-:W-:Y:S02]  /*1e00*/  SHF.R.U32.HI R24, RZ, 0x17, R3 ;  /* 0x00000017ff187819 */ /* 0x000fe40000011603 */
[----:B------:R-:W-:Y:S02]  /*1e10*/  LOP3.LUT R22, R22, 0xff, RZ, 0xc0, !PT ;  /* 0x000000ff16167812 */ /* 0x000fe400078ec0ff */
[----:B------:R-:W-:Y:S02]  /*1e20*/  LOP3.LUT R24, R24, 0xff, RZ, 0xc0, !PT ;  /* 0x000000ff18187812 */ /* 0x000fe400078ec0ff */
[----:B------:R-:W-:Y:S02]  /*1e30*/  IADD3 R23, PT, PT, R22, -0x1, RZ ;  /* 0xffffffff16177810 */ /* 0x000fe40007ffe0ff */
[----:B------:R-:W-:-:S02]  /*1e40*/  IADD3 R25, PT, PT, R24, -0x1, RZ ;  /* 0xffffffff18197810 */ /* 0x000fc40007ffe0ff */
[----:B------:R-:W-:-:S04]  /*1e50*/  ISETP.GT.U32.AND P0, PT, R23, 0xfd, PT ;  /* 0x000000fd1700780c */ /* 0x000fc80003f04070 */
[----:B------:R-:W-:-:S13]  /*1e60*/  ISETP.GT.U32.OR P0, PT, R25, 0xfd, P0 ;  /* 0x000000fd1900780c */ /* 0x000fda0000704470 */
[----:B------:R-:W-:Y:S01]  /*1e70*/  @!P0 IMAD.MOV.U32 R26, RZ, RZ, RZ ;  /* 0x000000ffff1a8224 */ /* 0x000fe200078e00ff */
[----:B------:R-:W-:Y:S06]  /*1e80*/  @!P0 BRA `(.L_x_95) ;  /* 0x00000000005c8947 */ /* 0x000fec0003800000 */
[----:B------:R-:W-:Y:S02]  /*1e90*/  FSETP.GTU.FTZ.AND P0, PT, |R3|, +INF , PT ;  /* 0x7f8000000300780b */ /* 0x000fe40003f1c200 */
[----:B------:R-:W-:-:S04]  /*1ea0*/  FSETP.GTU.FTZ.AND P1, PT, |R0|, +INF , PT ;  /* 0x7f8000000000780b */ /* 0x000fc80003f3c200 */
[----:B------:R-:W-:-:S13]  /*1eb0*/  PLOP3.LUT P0, PT, P0, P1, PT, 0xf8, 0x8f ;  /* 0x00000000008f781c */ /* 0x000fda0000703f70 */
[----:B------:R-:W-:Y:S05]  /*1ec0*/  @P0 BRA `(.L_x_96) ;  /* 0x0000000400500947 */ /* 0x000fea0003800000 */
[----:B------:R-:W-:-:S13]  /*1ed0*/  LOP3.LUT P0, RZ, R0, 0x7fffffff, R3, 0xc8, !PT ;  /* 0x7fffffff00ff7812 */ /* 0x000fda000780c803 */
[----:B------:R-:W-:Y:S05]  /*1ee0*/  @!P0 BRA `(.L_x_97) ;  /* 0x0000000400408947 */ /* 0x000fea0003800000 */
[C---:B------:R-:W-:Y:S02]  /*1ef0*/  FSETP.NEU.FTZ.AND P2, PT, |R3|.reuse, +INF , PT ;  /* 0x7f8000000300780b */ /* 0x040fe40003f5d200 */
[----:B------:R-:W-:Y:S02]  /*1f00*/  FSETP.NEU.FTZ.AND P1, PT, |R0|, +INF , PT ;  /* 0x7f8000000000780b */ /* 0x000fe40003f3d200 */
[----:B------:R-:W-:-:S11]  /*1f10*/  FSETP.NEU.FTZ.AND P0, PT, |R3|, +INF , PT ;  /* 0x7f8000000300780b */ /* 0x000fd60003f1d200 */
[----:B------:R-:W-:Y:S05]  /*1f20*/  @!P1 BRA !P2, `(.L_x_97) ;  /* 0x0000000400309947 */ /* 0x000fea0005000000 */
[----:B------:R-:W-:-:S04]  /*1f30*/  LOP3.LUT P2, RZ, R3, 0x7fffffff, RZ, 0xc0, !PT ;  /* 0x7fffffff03ff7812 */ /* 0x000fc8000784c0ff */
[----:B------:R-:W-:-:S13]  /*1f40*/  PLOP3.LUT P1, PT, P1, P2, PT, 0x2f, 0xf2 ;  /* 0x0000000000f2781c */ /* 0x000fda0000f24577 */
[----:B------:R-:W-:Y:S05]  /*1f50*/  @P1 BRA `(.L_x_98) ;  /* 0x00000004001c1947 */ /* 0x000fea0003800000 */
[----:B------:R-:W-:-:S04]  /*1f60*/  LOP3.LUT P1, RZ, R0, 0x7fffffff, RZ, 0xc0, !PT ;  /* 0x7fffffff00ff7812 */ /* 0x000fc8000782c0ff */
[----:B------:R-:W-:-:S13]  /*1f70*/  PLOP3.LUT P0, PT, P0, P1, PT, 0x2f, 0xf2 ;  /* 0x0000000000f2781c */ /* 0x000fda0000702577 */
[----:B------:R-:W-:Y:S05]  /*1f80*/  @P0 BRA `(.L_x_99) ;  /* 0x0000000400040947 */ /* 0x000fea0003800000 */
[----:B------:R-:W-:Y:S02]  /*1f90*/  ISETP.GE.AND P0, PT, R25, RZ, PT ;  /* 0x000000ff1900720c */ /* 0x000fe40003f06270 */
[----:B------:R-:W-:-:S11]  /*1fa0*/  ISETP.GE.AND P1, PT, R23, RZ, PT ;  /* 0x000000ff1700720c */ /* 0x000fd60003f26270 */
[----:B------:R-:W-:Y:S01]  /*1fb0*/  @P0 MOV R26, RZ ;  /* 0x000000ff001a0202 */ /* 0x000fe20000000f00 */
[----:B------:R-:W-:Y:S01]  /*1fc0*/  @!P0 FFMA R3, R3, 1.84467440737095516160e+19, RZ ;  /* 0x5f80000003038823 */ /* 0x000fe200000000ff */
[----:B------:R-:W-:Y:S01]  /*1fd0*/  @!P0 MOV R26, 0xffffffc0 ;  /* 0xffffffc0001a8802 */ /* 0x000fe20000000f00 */
[----:B------:R-:W-:-:S03]  /*1fe0*/  @!P1 FFMA R0, R0, 1.84467440737095516160e+19, RZ ;  /* 0x5f80000000009823 */ /* 0x000fc600000000ff */
[----:B------:R-:W-:-:S07]  /*1ff0*/  @!P1 IADD3 R26, PT, PT, R26, 0x40, RZ ;  /* 0x000000401a1a9810 */ /* 0x000fce0007ffe0ff */
.L_x_95:
[----:B------:R-:W-:Y:S01]  /*2000*/  LEA R23, R22, 0xc0800000, 0x17 ;  /* 0xc080000016177811 */ /* 0x000fe200078eb8ff */
[----:B------:R-:W-:Y:S01]  /*2010*/  BSSY.RECONVERGENT B1, `(.L_x_100) ;  /* 0x0000036000017945 */ /* 0x000fe20003800200 */
[----:B------:R-:W-:-:S03]  /*2020*/  IADD3 R24, PT, PT, R24, -0x7f, RZ ;  /* 0xffffff8118187810 */ /* 0x000fc60007ffe0ff */
[----:B------:R-:W-:Y:S02]  /*2030*/  IMAD.IADD R28, R0, 0x1, -R23 ;  /* 0x00000001001c7824 */ /* 0x000fe400078e0a17 */
[----:B------:R-:W-:Y:S02]  /*2040*/  IMAD R3, R24, -0x800000, R3 ;  /* 0xff80000018037824 */ /* 0x000fe400078e0203 */
[----:B------:R-:W0:Y:S01]  /*2050*/  MUFU.RCP R0, R28 ;  /* 0x0000001c00007308 */ /* 0x000e220000001000 */
[----:B------:R-:W-:-:S04]  /*2060*/  FADD.FTZ R23, -R28, -RZ ;  /* 0x800000ff1c177221 */ /* 0x000fc80000010100 */
[----:B0-----:R-:W-:-:S04]  /*2070*/  FFMA R25, R0, R23, 1 ;  /* 0x3f80000000197423 */ /* 0x001fc80000000017 */
[----:B------:R-:W-:Y:S01]  /*2080*/  FFMA R0, R0, R25, R0 ;  /* 0x0000001900007223 */ /* 0x000fe20000000000 */
[----:B------:R-:W-:-:S03]  /*2090*/  IADD3 R25, PT, PT, R24, 0x7f, -R22 ;  /* 0x0000007f18197810 */ /* 0x000fc60007ffe816 */
[----:B------:R-:W-:Y:S01]  /*20a0*/  FFMA R22, R3, R0, RZ ;  /* 0x0000000003167223 */ /* 0x000fe200000000ff */
[----:B------:R-:W-:-:S03]  /*20b0*/  IADD3 R26, PT, PT, R25, R26, RZ ;  /* 0x0000001a191a7210 */ /* 0x000fc60007ffe0ff */
[----:B------:R-:W-:-:S04]  /*20c0*/  FFMA R29, R23, R22, R3 ;  /* 0x00000016171d7223 */ /* 0x000fc80000000003 */
[----:B------:R-:W-:-:S04]  /*20d0*/  FFMA R22, R0, R29, R22 ;  /* 0x0000001d00167223 */ /* 0x000fc80000000016 */
[----:B------:R-:W-:-:S04]  /*20e0*/  FFMA R3, R23, R22, R3 ;  /* 0x0000001617037223 */ /* 0x000fc80000000003 */
[----:B------:R-:W-:-:S05]  /*20f0*/  FFMA R23, R0, R3, R22 ;  /* 0x0000000300177223 */ /* 0x000fca0000000016 */
[----:B------:R-:W-:-:S04]  /*2100*/  SHF.R.U32.HI R25, RZ, 0x17, R23 ;  /* 0x00000017ff197819 */ /* 0x000fc80000011617 */
[----:B------:R-:W-:-:S04]  /*2110*/  LOP3.LUT R25, R25, 0xff, RZ, 0xc0, !PT ;  /* 0x000000ff19197812 */ /* 0x000fc800078ec0ff */
[----:B------:R-:W-:-:S05]  /*2120*/  IADD3 R24, PT, PT, R25, R26, RZ ;  /* 0x0000001a19187210 */ /* 0x000fca0007ffe0ff */
[----:B------:R-:W-:-:S05]  /*2130*/  VIADD R25, R24, 0xffffffff ;  /* 0xffffffff18197836 */ /* 0x000fca0000000000 */
[----:B------:R-:W-:-:S13]  /*2140*/  ISETP.GE.U32.AND P0, PT, R25, 0xfe, PT ;  /* 0x000000fe1900780c */ /* 0x000fda0003f06070 */
[----:B------:R-:W-:Y:S05]  /*2150*/  @!P0 BRA `(.L_x_101) ;  /* 0x0000000000808947 */ /* 0x000fea0003800000 */
[----:B------:R-:W-:-:S13]  /*2160*/  ISETP.GT.AND P0, PT, R24, 0xfe, PT ;  /* 0x000000fe1800780c */ /* 0x000fda0003f04270 */
[----:B------:R-:W-:Y:S05]  /*2170*/  @P0 BRA `(.L_x_102) ;  /* 0x00000000006c0947 */ /* 0x000fea0003800000 */
[----:B------:R-:W-:-:S13]  /*2180*/  ISETP.GE.AND P0, PT, R24, 0x1, PT ;  /* 0x000000011800780c */ /* 0x000fda0003f06270 */
[----:B------:R-:W-:Y:S05]  /*2190*/  @P0 BRA `(.L_x_103) ;  /* 0x0000000000740947 */ /* 0x000fea0003800000 */
[----:B------:R-:W-:Y:S02]  /*21a0*/  ISETP.GE.AND P0, PT, R24, -0x18, PT ;  /* 0xffffffe81800780c */ /* 0x000fe40003f06270 */
[----:B------:R-:W-:-:S11]  /*21b0*/  LOP3.LUT R23, R23, 0x80000000, RZ, 0xc0, !PT ;  /* 0x8000000017177812 */ /* 0x000fd600078ec0ff */
[----:B------:R-:W-:Y:S05]  /*21c0*/  @!P0 BRA `(.L_x_103) ;  /* 0x0000000000688947 */ /* 0x000fea0003800000 */
[CCC-:B------:R-:W-:Y:S01]  /*21d0*/  FFMA.RZ R25, R0.reuse, R3.reuse, R22.reuse ;  /* 0x0000000300197223 */ /* 0x1c0fe2000000c016 */
[CCC-:B------:R-:W-:Y:S01]  /*21e0*/  FFMA.RP R26, R0.reuse, R3.reuse, R22.reuse ;  /* 0x00000003001a7223 */ /* 0x1c0fe20000008016 */
[----:B------:R-:W-:Y:S01]  /*21f0*/  FFMA.RM R3, R0, R3, R22 ;  /* 0x0000000300037223 */ /* 0x000fe20000004016 */
[C---:B------:R-:W-:Y:S02]  /*2200*/  IADD3 R0, PT, PT, R24.reuse, 0x20, RZ ;  /* 0x0000002018007810 */ /* 0x040fe40007ffe0ff */
[----:B------:R-:W-:Y:S02]  /*2210*/  LOP3.LUT R25, R25, 0x7fffff, RZ, 0xc0, !PT ;  /* 0x007fffff19197812 */ /* 0x000fe400078ec0ff */
[C---:B------:R-:W-:Y:S02]  /*2220*/  ISETP.NE.AND P2, PT, R24.reuse, RZ, PT ;  /* 0x000000ff1800720c */ /* 0x040fe40003f45270 */
[----:B------:R-:W-:Y:S02]  /*2230*/  LOP3.LUT R25, R25, 0x800000, RZ, 0xfc, !PT ;  /* 0x0080000019197812 */ /* 0x000fe400078efcff */
[----:B------:R-:W-:-:S02]  /*2240*/  ISETP.NE.AND P1, PT, R24, RZ, PT ;  /* 0x000000ff1800720c */ /* 0x000fc40003f25270 */
[----:B------:R-:W-:Y:S02]  /*2250*/  IADD3 R24, PT, PT, -R24, RZ, RZ ;  /* 0x000000ff18187210 */ /* 0x000fe40007ffe1ff */
[----:B------:R-:W-:Y:S02]  /*2260*/  SHF.L.U32 R0, R25, R0, RZ ;  /* 0x0000000019007219 */ /* 0x000fe400000006ff */
[----:B------:R-:W-:Y:S02]  /*2270*/  FSETP.NEU.FTZ.AND P0, PT, R26, R3, PT ;  /* 0x000000031a00720b */ /* 0x000fe40003f1d000 */
[----:B------:R-:W-:Y:S02]  /*2280*/  SEL R24, R24, RZ, P2 ;  /* 0x000000ff18187207 */ /* 0x000fe40001000000 */
[----:B------:R-:W-:Y:S02]  /*2290*/  ISETP.NE.AND P1, PT, R0, RZ, P1 ;  /* 0x000000ff0000720c */ /* 0x000fe40000f25270 */
[----:B------:R-:W-:-:S02]  /*22a0*/  SHF.R.U32.HI R25, RZ, R24, R25 ;  /* 0x00000018ff197219 */ /* 0x000fc40000011619 */
[----:B------:R-:W-:Y:S02]  /*22b0*/  PLOP3.LUT P0, PT, P0, P1, PT, 0xf8, 0x8f ;  /* 0x00000000008f781c */ /* 0x000fe40000703f70 */
[----:B------:R-:W-:Y:S02]  /*22c0*/  SHF.R.U32.HI R3, RZ, 0x1, R25 ;  /* 0x00000001ff037819 */ /* 0x000fe40000011619 */
[----:B------:R-:W-:-:S04]  /*22d0*/  SEL R0, RZ, 0x1, !P0 ;  /* 0x00000001ff007807 */ /* 0x000fc80004000000 */
[----:B------:R-:W-:-:S04]  /*22e0*/  LOP3.LUT R0, R0, 0x1, R3, 0xf8, !PT ;  /* 0x0000000100007812 */ /* 0x000fc800078ef803 */
[----:B------:R-:W-:-:S04]  /*22f0*/  LOP3.LUT R0, R0, R25, RZ, 0xc0, !PT ;  /* 0x0000001900007212 */ /* 0x000fc800078ec0ff */
[----:B------:R-:W-:-:S04]  /*2300*/  IADD3 R0, PT, PT, R3, R0, RZ ;  /* 0x0000000003007210 */ /* 0x000fc80007ffe0ff */
[----:B------:R-:W-:Y:S01]  /*2310*/  LOP3.LUT R23, R0, R23, RZ, 0xfc, !PT ;  /* 0x0000001700177212 */ /* 0x000fe200078efcff */
[----:B------:R-:W-:Y:S06]  /*2320*/  BRA `(.L_x_103) ;  /* 0x0000000000107947 */ /* 0x000fec0003800000 */
.L_x_102:
[----:B------:R-:W-:-:S04]  /*2330*/  LOP3.LUT R23, R23, 0x80000000, RZ, 0xc0, !PT ;  /* 0x8000000017177812 */ /* 0x000fc800078ec0ff */
[----:B------:R-:W-:Y:S01]  /*2340*/  LOP3.LUT R23, R23, 0x7f800000, RZ, 0xfc, !PT ;  /* 0x7f80000017177812 */ /* 0x000fe200078efcff */
[----:B------:R-:W-:Y:S06]  /*2350*/  BRA `(.L_x_103) ;  /* 0x0000000000047947 */ /* 0x000fec0003800000 */
.L_x_101:
[----:B------:R-:W-:-:S07]  /*2360*/  IMAD R23, R26, 0x800000, R23 ;  /* 0x008000001a177824 */ /* 0x000fce00078e0217 */
.L_x_103:
[----:B------:R-:W-:Y:S05]  /*2370*/  BSYNC.RECONVERGENT B1 ;  /* 0x0000000000017941 */ /* 0x000fea0003800200 */
.L_x_100:
[----:B------:R-:W-:Y:S01]  /*2380*/  MOV R0, R23 ;  /* 0x0000001700007202 */ /* 0x000fe20000000f00 */
[----:B------:R-:W-:Y:S06]  /*2390*/  BRA `(.L_x_104) ;  /* 0x0000000000207947 */ /* 0x000fec0003800000 */
.L_x_99:
[----:B------:R-:W-:-:S04]  /*23a0*/  LOP3.LUT R0, R0, 0x80000000, R3, 0x48, !PT ;  /* 0x8000000000007812 */ /* 0x000fc800078e4803 */
[----:B------:R-:W-:Y:S01]  /*23b0*/  LOP3.LUT R0, R0, 0x7f800000, RZ, 0xfc, !PT ;  /* 0x7f80000000007812 */ /* 0x000fe200078efcff */
[----:B------:R-:W-:Y:S06]  /*23c0*/  BRA `(.L_x_104) ;  /* 0x0000000000147947 */ /* 0x000fec0003800000 */
.L_x_98:
[----:B------:R-:W-:Y:S01]  /*23d0*/  LOP3.LUT R0, R0, 0x80000000, R3, 0x48, !PT ;  /* 0x8000000000007812 */ /* 0x000fe200078e4803 */
[----:B------:R-:W-:Y:S06]  /*23e0*/  BRA `(.L_x_104) ;  /* 0x00000000000c7947 */ /* 0x000fec0003800000 */
.L_x_97:
[----:B------:R-:W0:Y:S01]  /*23f0*/  MUFU.RSQ R0, -QNAN ;  /* 0xffc0000000007908 */ /* 0x000e220000001400 */
[----:B------:R-:W-:Y:S05]  /*2400*/  BRA `(.L_x_104) ;  /* 0x0000000000047947 */ /* 0x000fea0003800000 */
.L_x_96:
[----:B------:R-:W-:-:S07]  /*2410*/  FADD.FTZ R0, R3, R0 ;  /* 0x0000000003007221 */ /* 0x000fce0000010000 */
.L_x_104:
[----:B------:R-:W-:Y:S05]  /*2420*/  BSYNC.RECONVERGENT B0 ;  /* 0x0000000000007941 */ /* 0x000fea0003800200 */
.L_x_94:
[----:B------:R-:W-:Y:S01]  /*2430*/  HFMA2 R23, -RZ, RZ, 0, 0 ;  /* 0x00000000ff177431 */ /* 0x000fe200000001ff */
[----:B------:R-:W-:-:S04]  /*2440*/  MOV R22, R18 ;  /* 0x0000001200167202 */ /* 0x000fc80000000f00 */
[----:B0-----:R-:W-:Y:S05]  /*2450*/  RET.REL.NODEC R22 `(_Z11sumChannelsPKdPKfPfPiPKi) ;  /* 0xffffffd816e87950 */ /* 0x001fea0003c3ffff */
.L_x_105:
        /* <DEDUP_REMOVED lines=10> */
.L_x_108:


//--------------------- .nv.shared.reserved.0     --------------------------
	.section	.nv.shared.reserved.0,"aw",@nobits
	.weak		__nv_reservedSMEM_offset_0_alias
	.size		__nv_reservedSMEM_offset_0_alias, 0, 64
	.other		__nv_reservedSMEM_offset_0_alias,@"STO_CUDA_RESERVED_SHARED STV_DEFAULT"
__nv_reservedSMEM_offset_0_alias:
	.zero		0
	.zero		64


//--------------------- .nv.shared._Z15cleanup_heightsPKdPKfPKiS4_PiS5_S5_ --------------------------
	.section	.nv.shared._Z15cleanup_heightsPKdPKfPKiS4_PiS5_S5_,"aw",@nobits
	.sectionflags	@""
	.align	4
.nv.shared._Z15cleanup_heightsPKdPKfPKiS4_PiS5_S5_:
	.zero		41024


//--------------------- .nv.shared._Z14cleanup_spikesPKdPKfPKiPfPiS6_S6_ --------------------------
	.section	.nv.shared._Z14cleanup_spikesPKdPKfPKiPfPiS6_S6_,"aw",@nobits
	.sectionflags	@""
	.align	4
.nv.shared._Z14cleanup_spikesPKdPKfPKiPfPiS6_S6_:
	.zero		5772


//--------------------- .nv.shared._Z6Conv1DPKdPKfS2_Pf --------------------------
	.section	.nv.shared._Z6Conv1DPKdPKfS2_Pf,"aw",@nobits
	.sectionflags	@""
	.align	4
.nv.shared._Z6Conv1DPKdPKfS2_Pf:
	.zero		7388


//--------------------- .nv.constant0._Z14extract_snips2PKdPKfPKiS4_S4_S4_S4_S2_Pf --------------------------
	.section	.nv.constant0._Z14extract_snips2PKdPKfPKiS4_S4_S4_S4_S2_Pf,"a",@progbits
	.sectionflags	@""
	.align	4
.nv.constant0._Z14extract_snips2PKdPKfPKiS4_S4_S4_S4_S2_Pf:
	.zero		968


//--------------------- .nv.constant0._Z13extract_snipsPKdPKiS2_S2_PKfPf --------------------------
	.section	.nv.constant0._Z13extract_snipsPKdPKiS2_S2_PKfPf,"a",@progbits
	.sectionflags	@""
	.align	4
.nv.constant0._Z13extract_snipsPKdPKiS2_S2_PKfPf:
	.zero		944


//--------------------- .nv.constant0._Z15cleanup_heightsPKdPKfPKiS4_PiS5_S5_ --------------------------
	.section	.nv.constant0._Z15cleanup_heightsPKdPKfPKiS4_PiS5_S5_,"a",@progbits
	.sectionflags	@""
	.align	4
.nv.constant0._Z15cleanup_heightsPKdPKfPKiS4_PiS5_S5_:
	.zero		952


//--------------------- .nv.constant0._Z14cleanup_spikesPKdPKfPKiPfPiS6_S6_ --------------------------
	.section	.nv.constant0._Z14cleanup_spikesPKdPKfPKiPfPiS6_S6_,"a",@progbits
	.sectionflags	@""
	.align	4
.nv.constant0._Z14cleanup_spikesPKdPKfPKiPfPiS6_S6_:
	.zero		952


//--------------------- .nv.constant0._Z10bestFilterPKdPKfPfPiS4_S4_ --------------------------
	.section	.nv.constant0._Z10bestFilterPKdPKfPfPiS4_S4_,"a",@progbits
	.sectionflags	@""
	.align	4
.nv.constant0._Z10bestFilterPKdPKfPfPiS4_S4_:
	.zero		944


//--------------------- .nv.constant0._Z6Conv1DPKdPKfS2_Pf --------------------------
	.section	.nv.constant0._Z6Conv1DPKdPKfS2_Pf,"a",@progbits
	.sectionflags	@""
	.align	4
.nv.constant0._Z6Conv1DPKdPKfS2_Pf:
	.zero		928


//--------------------- .nv.constant0._Z11sumChannelsPKdPKfPfPiPKi --------------------------
	.section	.nv.constant0._Z11sumChannelsPKdPKfPfPiPKi,"a",@progbits
	.sectionflags	@""
	.align	4
.nv.constant0._Z11sumChannelsPKdPKfPfPiPKi:
	.zero		936


//--------------------- SYMBOLS --------------------------

	.type		.nv.reservedSmem.offset0,@object
	.size		.nv.reservedSmem.offset0,0x4
	.type		.nv.reservedSmem.cap,@object
	.size		.nv.reservedSmem.cap,0x4
